//
// Generated by NVIDIA NVVM Compiler
//
// Compiler Build ID: CL-36424714
// Cuda compilation tools, release 13.0, V13.0.88
// Based on NVVM 20.0.0
//

.version 9.0
.target sm_100
.address_size 64

	// .globl	_Z8populatePcddddiii

.visible .entry _Z8populatePcddddiii(
	.param .u64 .ptr .align 1 _Z8populatePcddddiii_param_0,
	.param .f64 _Z8populatePcddddiii_param_1,
	.param .f64 _Z8populatePcddddiii_param_2,
	.param .f64 _Z8populatePcddddiii_param_3,
	.param .f64 _Z8populatePcddddiii_param_4,
	.param .u32 _Z8populatePcddddiii_param_5,
	.param .u32 _Z8populatePcddddiii_param_6,
	.param .u32 _Z8populatePcddddiii_param_7
)
{
	.reg .pred 	%p<19>;
	.reg .b32 	%r<108>;
	.reg .b64 	%rd<5>;
	.reg .b64 	%fd<175>;

	ld.param.u64 	%rd1, [_Z8populatePcddddiii_param_0];
	ld.param.f64 	%fd33, [_Z8populatePcddddiii_param_1];
	ld.param.f64 	%fd34, [_Z8populatePcddddiii_param_2];
	ld.param.f64 	%fd35, [_Z8populatePcddddiii_param_3];
	ld.param.f64 	%fd36, [_Z8populatePcddddiii_param_4];
	ld.param.u32 	%r36, [_Z8populatePcddddiii_param_5];
	ld.param.u32 	%r39, [_Z8populatePcddddiii_param_6];
	ld.param.u32 	%r38, [_Z8populatePcddddiii_param_7];
	mov.u32 	%r40, %ctaid.x;
	mov.u32 	%r41, %ntid.x;
	mov.u32 	%r42, %tid.x;
	mad.lo.s32 	%r1, %r40, %r41, %r42;
	mov.u32 	%r43, %ctaid.y;
	mov.u32 	%r44, %ntid.y;
	mov.u32 	%r45, %tid.y;
	mad.lo.s32 	%r46, %r43, %r44, %r45;
	setp.ge.s32 	%p1, %r1, %r36;
	setp.ge.s32 	%p2, %r46, %r39;
	or.pred  	%p3, %p1, %p2;
	mov.f64 	%fd174, 0d0000000000000000;
	@%p3 bra 	$L__BB0_28;
	cvt.rn.f64.s32 	%fd38, %r1;
	cvt.rn.f64.s32 	%fd39, %r36;
	div.rn.f64 	%fd40, %fd38, %fd39;
	sub.f64 	%fd41, %fd34, %fd33;
	fma.rn.f64 	%fd1, %fd41, %fd40, %fd33;
	cvt.rn.f64.u32 	%fd42, %r46;
	cvt.rn.f64.u32 	%fd43, %r39;
	div.rn.f64 	%fd44, %fd42, %fd43;
	sub.f64 	%fd45, %fd36, %fd35;
	fma.rn.f64 	%fd2, %fd45, %fd44, %fd35;
	setp.lt.s32 	%p4, %r38, 1;
	@%p4 bra 	$L__BB0_27;
	mov.f64 	%fd163, 0d0000000000000000;
	mov.b32 	%r95, 0;
	mov.f64 	%fd164, %fd163;
$L__BB0_3:
	mul.f64 	%fd47, %fd164, %fd164;
	mul.f64 	%fd48, %fd163, %fd163;
	sub.f64 	%fd49, %fd47, %fd48;
	add.f64 	%fd50, %fd164, %fd164;
	add.f64 	%fd164, %fd1, %fd49;
	fma.rn.f64 	%fd163, %fd50, %fd163, %fd2;
	mul.f64 	%fd51, %fd164, %fd164;
	fma.rn.f64 	%fd165, %fd163, %fd163, %fd51;
	setp.leu.f64 	%p5, %fd165, 0d4010000000000000;
	@%p5 bra 	$L__BB0_26;
	add.s32 	%r4, %r95, 1;
	{
	.reg .b32 %temp; 
	mov.b64 	{%temp, %r96}, %fd165;
	}
	{
	.reg .b32 %temp; 
	mov.b64 	{%r97, %temp}, %fd165;
	}
	setp.gt.s32 	%p7, %r96, 1048575;
	mov.b32 	%r98, -1023;
	@%p7 bra 	$L__BB0_6;
	mul.f64 	%fd165, %fd165, 0d4350000000000000;
	{
	.reg .b32 %temp; 
	mov.b64 	{%temp, %r96}, %fd165;
	}
	{
	.reg .b32 %temp; 
	mov.b64 	{%r97, %temp}, %fd165;
	}
	mov.b32 	%r98, -1077;
$L__BB0_6:
	add.s32 	%r50, %r96, -1;
	setp.gt.u32 	%p8, %r50, 2146435070;
	@%p8 bra 	$L__BB0_10;
	shr.u32 	%r53, %r96, 20;
	add.s32 	%r99, %r98, %r53;
	and.b32  	%r54, %r96, 1048575;
	or.b32  	%r55, %r54, 1072693248;
	mov.b64 	%fd166, {%r97, %r55};
	setp.lt.u32 	%p10, %r55, 1073127583;
	@%p10 bra 	$L__BB0_9;
	{
	.reg .b32 %temp; 
	mov.b64 	{%r56, %temp}, %fd166;
	}
	{
	.reg .b32 %temp; 
	mov.b64 	{%temp, %r57}, %fd166;
	}
	add.s32 	%r58, %r57, -1048576;
	mov.b64 	%fd166, {%r56, %r58};
	add.s32 	%r99, %r99, 1;
$L__BB0_9:
	add.f64 	%fd54, %fd166, 0dBFF0000000000000;
	add.f64 	%fd55, %fd166, 0d3FF0000000000000;
	rcp.approx.ftz.f64 	%fd56, %fd55;
	neg.f64 	%fd57, %fd55;
	fma.rn.f64 	%fd58, %fd57, %fd56, 0d3FF0000000000000;
	fma.rn.f64 	%fd59, %fd58, %fd58, %fd58;
	fma.rn.f64 	%fd60, %fd59, %fd56, %fd56;
	mul.f64 	%fd61, %fd54, %fd60;
	fma.rn.f64 	%fd62, %fd54, %fd60, %fd61;
	mul.f64 	%fd63, %fd62, %fd62;
	fma.rn.f64 	%fd64, %fd63, 0d3EB1380B3AE80F1E, 0d3ED0EE258B7A8B04;
	fma.rn.f64 	%fd65, %fd64, %fd63, 0d3EF3B2669F02676F;
	fma.rn.f64 	%fd66, %fd65, %fd63, 0d3F1745CBA9AB0956;
	fma.rn.f64 	%fd67, %fd66, %fd63, 0d3F3C71C72D1B5154;
	fma.rn.f64 	%fd68, %fd67, %fd63, 0d3F624924923BE72D;
	fma.rn.f64 	%fd69, %fd68, %fd63, 0d3F8999999999A3C4;
	fma.rn.f64 	%fd70, %fd69, %fd63, 0d3FB5555555555554;
	sub.f64 	%fd71, %fd54, %fd62;
	add.f64 	%fd72, %fd71, %fd71;
	neg.f64 	%fd73, %fd62;
	fma.rn.f64 	%fd74, %fd73, %fd54, %fd72;
	mul.f64 	%fd75, %fd60, %fd74;
	mul.f64 	%fd76, %fd63, %fd70;
	fma.rn.f64 	%fd77, %fd76, %fd62, %fd75;
	xor.b32  	%r59, %r99, -2147483648;
	mov.b32 	%r60, 1127219200;
	mov.b64 	%fd78, {%r59, %r60};
	mov.b32 	%r61, -2147483648;
	mov.b64 	%fd79, {%r61, %r60};
	sub.f64 	%fd80, %fd78, %fd79;
	fma.rn.f64 	%fd81, %fd80, 0d3FE62E42FEFA39EF, %fd62;
	fma.rn.f64 	%fd82, %fd80, 0dBFE62E42FEFA39EF, %fd81;
	sub.f64 	%fd83, %fd82, %fd62;
	sub.f64 	%fd84, %fd77, %fd83;
	fma.rn.f64 	%fd85, %fd80, 0d3C7ABC9E3B39803F, %fd84;
	add.f64 	%fd168, %fd81, %fd85;
	bra.uni 	$L__BB0_11;
$L__BB0_10:
	fma.rn.f64 	%fd53, %fd165, 0d7FF0000000000000, 0d7FF0000000000000;
	{
	.reg .b32 %temp; 
	mov.b64 	{%temp, %r51}, %fd165;
	}
	and.b32  	%r52, %r51, 2147483647;
	setp.eq.s32 	%p9, %r52, 0;
	selp.f64 	%fd168, 0dFFF0000000000000, %fd53, %p9;
$L__BB0_11:
	{
	.reg .b32 %temp; 
	mov.b64 	{%temp, %r100}, %fd168;
	}
	{
	.reg .b32 %temp; 
	mov.b64 	{%r101, %temp}, %fd168;
	}
	setp.gt.s32 	%p11, %r100, 1048575;
	mov.b32 	%r102, -1023;
	@%p11 bra 	$L__BB0_13;
	mul.f64 	%fd168, %fd168, 0d4350000000000000;
	{
	.reg .b32 %temp; 
	mov.b64 	{%temp, %r100}, %fd168;
	}
	{
	.reg .b32 %temp; 
	mov.b64 	{%r101, %temp}, %fd168;
	}
	mov.b32 	%r102, -1077;
$L__BB0_13:
	add.s32 	%r64, %r100, -1;
	setp.gt.u32 	%p12, %r64, 2146435070;
	@%p12 bra 	$L__BB0_17;
	shr.u32 	%r67, %r100, 20;
	add.s32 	%r103, %r102, %r67;
	and.b32  	%r68, %r100, 1048575;
	or.b32  	%r69, %r68, 1072693248;
	mov.b64 	%fd169, {%r101, %r69};
	setp.lt.u32 	%p14, %r69, 1073127583;
	@%p14 bra 	$L__BB0_16;
	{
	.reg .b32 %temp; 
	mov.b64 	{%r70, %temp}, %fd169;
	}
	{
	.reg .b32 %temp; 
	mov.b64 	{%temp, %r71}, %fd169;
	}
	add.s32 	%r72, %r71, -1048576;
	mov.b64 	%fd169, {%r70, %r72};
	add.s32 	%r103, %r103, 1;
$L__BB0_16:
	add.f64 	%fd87, %fd169, 0dBFF0000000000000;
	add.f64 	%fd88, %fd169, 0d3FF0000000000000;
	rcp.approx.ftz.f64 	%fd89, %fd88;
	neg.f64 	%fd90, %fd88;
	fma.rn.f64 	%fd91, %fd90, %fd89, 0d3FF0000000000000;
	fma.rn.f64 	%fd92, %fd91, %fd91, %fd91;
	fma.rn.f64 	%fd93, %fd92, %fd89, %fd89;
	mul.f64 	%fd94, %fd87, %fd93;
	fma.rn.f64 	%fd95, %fd87, %fd93, %fd94;
	mul.f64 	%fd96, %fd95, %fd95;
	fma.rn.f64 	%fd97, %fd96, 0d3EB1380B3AE80F1E, 0d3ED0EE258B7A8B04;
	fma.rn.f64 	%fd98, %fd97, %fd96, 0d3EF3B2669F02676F;
	fma.rn.f64 	%fd99, %fd98, %fd96, 0d3F1745CBA9AB0956;
	fma.rn.f64 	%fd100, %fd99, %fd96, 0d3F3C71C72D1B5154;
	fma.rn.f64 	%fd101, %fd100, %fd96, 0d3F624924923BE72D;
	fma.rn.f64 	%fd102, %fd101, %fd96, 0d3F8999999999A3C4;
	fma.rn.f64 	%fd103, %fd102, %fd96, 0d3FB5555555555554;
	sub.f64 	%fd104, %fd87, %fd95;
	add.f64 	%fd105, %fd104, %fd104;
	neg.f64 	%fd106, %fd95;
	fma.rn.f64 	%fd107, %fd106, %fd87, %fd105;
	mul.f64 	%fd108, %fd93, %fd107;
	mul.f64 	%fd109, %fd96, %fd103;
	fma.rn.f64 	%fd110, %fd109, %fd95, %fd108;
	xor.b32  	%r73, %r103, -2147483648;
	mov.b32 	%r74, 1127219200;
	mov.b64 	%fd111, {%r73, %r74};
	mov.b32 	%r75, -2147483648;
	mov.b64 	%fd112, {%r75, %r74};
	sub.f64 	%fd113, %fd111, %fd112;
	fma.rn.f64 	%fd114, %fd113, 0d3FE62E42FEFA39EF, %fd95;
	fma.rn.f64 	%fd115, %fd113, 0dBFE62E42FEFA39EF, %fd114;
	sub.f64 	%fd116, %fd115, %fd95;
	sub.f64 	%fd117, %fd110, %fd116;
	fma.rn.f64 	%fd118, %fd113, 0d3C7ABC9E3B39803F, %fd117;
	add.f64 	%fd170, %fd114, %fd118;
	bra.uni 	$L__BB0_18;
$L__BB0_17:
	fma.rn.f64 	%fd86, %fd168, 0d7FF0000000000000, 0d7FF0000000000000;
	{
	.reg .b32 %temp; 
	mov.b64 	{%temp, %r65}, %fd168;
	}
	and.b32  	%r66, %r65, 2147483647;
	setp.eq.s32 	%p13, %r66, 0;
	selp.f64 	%fd170, 0dFFF0000000000000, %fd86, %p13;
$L__BB0_18:
	mov.f64 	%fd171, 0d4000000000000000;
	{
	.reg .b32 %temp; 
	mov.b64 	{%temp, %r104}, %fd171;
	}
	{
	.reg .b32 %temp; 
	mov.b64 	{%r105, %temp}, %fd171;
	}
	setp.gt.s32 	%p15, %r104, 1048575;
	mov.b32 	%r106, -1023;
	@%p15 bra 	$L__BB0_20;
	mov.f64 	%fd171, 0d4360000000000000;
	{
	.reg .b32 %temp; 
	mov.b64 	{%temp, %r104}, %fd171;
	}
	{
	.reg .b32 %temp; 
	mov.b64 	{%r105, %temp}, %fd171;
	}
	mov.b32 	%r106, -1077;
$L__BB0_20:
	add.s32 	%r78, %r104, -1;
	setp.gt.u32 	%p16, %r78, 2146435070;
	@%p16 bra 	$L__BB0_24;
	shr.u32 	%r81, %r104, 20;
	add.s32 	%r107, %r106, %r81;
	and.b32  	%r82, %r104, 1048575;
	or.b32  	%r83, %r82, 1072693248;
	mov.b64 	%fd172, {%r105, %r83};
	setp.lt.u32 	%p18, %r83, 1073127583;
	@%p18 bra 	$L__BB0_23;
	{
	.reg .b32 %temp; 
	mov.b64 	{%r84, %temp}, %fd172;
	}
	{
	.reg .b32 %temp; 
	mov.b64 	{%temp, %r85}, %fd172;
	}
	add.s32 	%r86, %r85, -1048576;
	mov.b64 	%fd172, {%r84, %r86};
	add.s32 	%r107, %r107, 1;
$L__BB0_23:
	add.f64 	%fd122, %fd172, 0dBFF0000000000000;
	add.f64 	%fd123, %fd172, 0d3FF0000000000000;
	rcp.approx.ftz.f64 	%fd124, %fd123;
	neg.f64 	%fd125, %fd123;
	fma.rn.f64 	%fd126, %fd125, %fd124, 0d3FF0000000000000;
	fma.rn.f64 	%fd127, %fd126, %fd126, %fd126;
	fma.rn.f64 	%fd128, %fd127, %fd124, %fd124;
	mul.f64 	%fd129, %fd122, %fd128;
	fma.rn.f64 	%fd130, %fd122, %fd128, %fd129;
	mul.f64 	%fd131, %fd130, %fd130;
	fma.rn.f64 	%fd132, %fd131, 0d3EB1380B3AE80F1E, 0d3ED0EE258B7A8B04;
	fma.rn.f64 	%fd133, %fd132, %fd131, 0d3EF3B2669F02676F;
	fma.rn.f64 	%fd134, %fd133, %fd131, 0d3F1745CBA9AB0956;
	fma.rn.f64 	%fd135, %fd134, %fd131, 0d3F3C71C72D1B5154;
	fma.rn.f64 	%fd136, %fd135, %fd131, 0d3F624924923BE72D;
	fma.rn.f64 	%fd137, %fd136, %fd131, 0d3F8999999999A3C4;
	fma.rn.f64 	%fd138, %fd137, %fd131, 0d3FB5555555555554;
	sub.f64 	%fd139, %fd122, %fd130;
	add.f64 	%fd140, %fd139, %fd139;
	neg.f64 	%fd141, %fd130;
	fma.rn.f64 	%fd142, %fd141, %fd122, %fd140;
	mul.f64 	%fd143, %fd128, %fd142;
	mul.f64 	%fd144, %fd131, %fd138;
	fma.rn.f64 	%fd145, %fd144, %fd130, %fd143;
	xor.b32  	%r87, %r107, -2147483648;
	mov.b32 	%r88, 1127219200;
	mov.b64 	%fd146, {%r87, %r88};
	mov.b32 	%r89, -2147483648;
	mov.b64 	%fd147, {%r89, %r88};
	sub.f64 	%fd148, %fd146, %fd147;
	fma.rn.f64 	%fd149, %fd148, 0d3FE62E42FEFA39EF, %fd130;
	fma.rn.f64 	%fd150, %fd148, 0dBFE62E42FEFA39EF, %fd149;
	sub.f64 	%fd151, %fd150, %fd130;
	sub.f64 	%fd152, %fd145, %fd151;
	fma.rn.f64 	%fd153, %fd148, 0d3C7ABC9E3B39803F, %fd152;
	add.f64 	%fd173, %fd149, %fd153;
	bra.uni 	$L__BB0_25;
$L__BB0_24:
	fma.rn.f64 	%fd121, %fd171, 0d7FF0000000000000, 0d7FF0000000000000;
	{
	.reg .b32 %temp; 
	mov.b64 	{%temp, %r79}, %fd171;
	}
	and.b32  	%r80, %r79, 2147483647;
	setp.eq.s32 	%p17, %r80, 0;
	selp.f64 	%fd173, 0dFFF0000000000000, %fd121, %p17;
$L__BB0_25:
	div.rn.f64 	%fd154, %fd170, %fd173;
	cvt.rn.f64.u32 	%fd155, %r4;
	sub.f64 	%fd156, %fd155, %fd154;
	cvt.rn.f64.s32 	%fd157, %r38;
	div.rn.f64 	%fd174, %fd156, %fd157;
	bra.uni 	$L__BB0_27;
$L__BB0_26:
	add.s32 	%r95, %r95, 1;
	setp.ne.s32 	%p6, %r95, %r38;
	@%p6 bra 	$L__BB0_3;
$L__BB0_27:
	sqrt.rn.f64 	%fd158, %fd174;
	mul.f64 	%fd159, %fd158, 0d406FE00000000000;
	cvt.rzi.s32.f64 	%r90, %fd159;
	mad.lo.s32 	%r91, %r36, %r46, %r1;
	mul.lo.s32 	%r92, %r91, 3;
	cvt.s64.s32 	%rd2, %r92;
	cvta.to.global.u64 	%rd3, %rd1;
	add.s64 	%rd4, %rd3, %rd2;
	st.global.u8 	[%rd4], %r90;
	mul.f64 	%fd160, %fd174, 0d406FE00000000000;
	cvt.rzi.s32.f64 	%r93, %fd160;
	st.global.u8 	[%rd4+1], %r93;
	mul.f64 	%fd161, %fd174, %fd160;
	cvt.rzi.s32.f64 	%r94, %fd161;
	st.global.u8 	[%rd4+2], %r94;
$L__BB0_28:
	ret;

}


// ===== COMPILED SASS (sm_100) =====

	.target	sm_100

	.elftype	@"ET_EXEC"


//--------------------- .note.nv.tkinfo           --------------------------
	.section	.note.nv.tkinfo,"",@"SHT_NOTE"
	.sectionflags	@"SHF_NOTE_NV_TKINFO"
	.tkinfo
        /*0018*/ 	.word	0x00000002
        /*0030*/ 	.string	""
        /*0030*/ 	.string	"ptxas"
        /*0030*/ 	.string	"Cuda compilation tools, release 13.0, V13.0.88"
        /*0030*/ 	.string	"Build cuda_13.0.r13.0/compiler.36424714_0"
        /*0030*/ 	.string	"-arch sm_100 -m 64 "



//--------------------- .note.nv.cuinfo           --------------------------
	.section	.note.nv.cuinfo,"",@"SHT_NOTE"
	.sectionflags	@"SHF_NOTE_NV_CUINFO"
        /*0018*/ 	.short	0x0002
        /*001a*/ 	.short	0x0064
        /*001c*/ 	.short	0x0082
	.zero		2


//--------------------- .nv.info                  --------------------------
	.section	.nv.info,"",@"SHT_CUDA_INFO"
	.align	4


	//----- nvinfo : EIATTR_REGCOUNT
	.align		4
        /*0000*/ 	.byte	0x04, 0x2f
        /*0002*/ 	.short	(.L_1 - .L_0)
	.align		4
.L_0:
        /*0004*/ 	.word	index@(_Z8populatePcddddiii)
        /*0008*/ 	.word	0x0000001d


	//----- nvinfo : EIATTR_FRAME_SIZE
	.align		4
.L_1:
        /*000c*/ 	.byte	0x04, 0x11
        /*000e*/ 	.short	(.L_3 - .L_2)
	.align		4
.L_2:
        /*0010*/ 	.word	index@($__internal_1_$__cuda_sm20_dsqrt_rn_f64_mediumpath_v1)
        /*0014*/ 	.word	0x00000000


	//----- nvinfo : EIATTR_FRAME_SIZE
	.align		4
.L_3:
        /*0018*/ 	.byte	0x04, 0x11
        /*001a*/ 	.short	(.L_5 - .L_4)
	.align		4
.L_4:
        /*001c*/ 	.word	index@($__internal_0_$__cuda_sm20_div_rn_f64_full)
        /*0020*/ 	.word	0x00000000


	//----- nvinfo : EIATTR_FRAME_SIZE
	.align		4
.L_5:
        /*0024*/ 	.byte	0x04, 0x11
        /*0026*/ 	.short	(.L_7 - .L_6)
	.align		4
.L_6:
        /*0028*/ 	.word	index@(_Z8populatePcddddiii)
        /*002c*/ 	.word	0x00000000


	//----- nvinfo : EIATTR_MIN_STACK_SIZE
	.align		4
.L_7:
        /*0030*/ 	.byte	0x04, 0x12
        /*0032*/ 	.short	(.L_9 - .L_8)
	.align		4
.L_8:
        /*0034*/ 	.word	index@(_Z8populatePcddddiii)
        /*0038*/ 	.word	0x00000000
.L_9:


//--------------------- .nv.compat                --------------------------
	.section	.nv.compat,"",@"SHT_CUDA_COMPAT_INFO"
	.align	4
        /*0000*/ 	.byte	0x02, 0x09, 0x00, 0x00, 0x02, 0x02, 0x01, 0x00, 0x02, 0x05, 0x05, 0x00, 0x03, 0x07, 0x01, 0x01
        /*0010*/ 	.byte	0x02, 0x03, 0x00, 0x00, 0x02, 0x06, 0x01, 0x00, 0x04, 0x0b, 0x08, 0x00, 0x01, 0x00, 0x00, 0x00
        /*0020*/ 	.byte	0x00, 0x00, 0x00, 0x00


//--------------------- .nv.info._Z8populatePcddddiii --------------------------
	.section	.nv.info._Z8populatePcddddiii,"",@"SHT_CUDA_INFO"
	.sectionflags	@""
	.align	4


	//----- nvinfo : EIATTR_CUDA_API_VERSION
	.align		4
        /*0000*/ 	.byte	0x04, 0x37
        /*0002*/ 	.short	(.L_11 - .L_10)
.L_10:
        /*0004*/ 	.word	0x00000082


	//----- nvinfo : EIATTR_KPARAM_INFO
	.align		4
.L_11:
        /*0008*/ 	.byte	0x04, 0x17
        /*000a*/ 	.short	(.L_13 - .L_12)
.L_12:
        /*000c*/ 	.word	0x00000000
        /*0010*/ 	.short	0x0007
        /*0012*/ 	.short	0x0030
        /*0014*/ 	.byte	0x00, 0xf0, 0x11, 0x00


	//----- nvinfo : EIATTR_KPARAM_INFO
	.align		4
.L_13:
        /*0018*/ 	.byte	0x04, 0x17
        /*001a*/ 	.short	(.L_15 - .L_14)
.L_14:
        /*001c*/ 	.word	0x00000000
        /*0020*/ 	.short	0x0006
        /*0022*/ 	.short	0x002c
        /*0024*/ 	.byte	0x00, 0xf0, 0x11, 0x00


	//----- nvinfo : EIATTR_KPARAM_INFO
	.align		4
.L_15:
        /*0028*/ 	.byte	0x04, 0x17
        /*002a*/ 	.short	(.L_17 - .L_16)
.L_16:
        /*002c*/ 	.word	0x00000000
        /*0030*/ 	.short	0x0005
        /*0032*/ 	.short	0x0028
        /*0034*/ 	.byte	0x00, 0xf0, 0x11, 0x00


	//----- nvinfo : EIATTR_KPARAM_INFO
	.align		4
.L_17:
        /*0038*/ 	.byte	0x04, 0x17
        /*003a*/ 	.short	(.L_19 - .L_18)
.L_18:
        /*003c*/ 	.word	0x00000000
        /*0040*/ 	.short	0x0004
        /*0042*/ 	.short	0x0020
        /*0044*/ 	.byte	0x00, 0xf0, 0x21, 0x00


	//----- nvinfo : EIATTR_KPARAM_INFO
	.align		4
.L_19:
        /*0048*/ 	.byte	0x04, 0x17
        /*004a*/ 	.short	(.L_21 - .L_20)
.L_20:
        /*004c*/ 	.word	0x00000000
        /*0050*/ 	.short	0x0003
        /*0052*/ 	.short	0x0018
        /*0054*/ 	.byte	0x00, 0xf0, 0x21, 0x00


	//----- nvinfo : EIATTR_KPARAM_INFO
	.align		4
.L_21:
        /*0058*/ 	.byte	0x04, 0x17
        /*005a*/ 	.short	(.L_23 - .L_22)
.L_22:
        /*005c*/ 	.word	0x00000000
        /*0060*/ 	.short	0x0002
        /*0062*/ 	.short	0x0010
        /*0064*/ 	.byte	0x00, 0xf0, 0x21, 0x00


	//----- nvinfo : EIATTR_KPARAM_INFO
	.align		4
.L_23:
        /*0068*/ 	.byte	0x04, 0x17
        /*006a*/ 	.short	(.L_25 - .L_24)
.L_24:
        /*006c*/ 	.word	0x00000000
        /*0070*/ 	.short	0x0001
        /*0072*/ 	.short	0x0008
        /*0074*/ 	.byte	0x00, 0xf0, 0x21, 0x00


	//----- nvinfo : EIATTR_KPARAM_INFO
	.align		4
.L_25:
        /*0078*/ 	.byte	0x04, 0x17
        /*007a*/ 	.short	(.L_27 - .L_26)
.L_26:
        /*007c*/ 	.word	0x00000000
        /*0080*/ 	.short	0x0000
        /*0082*/ 	.short	0x0000
        /*0084*/ 	.byte	0x00, 0xf5, 0x21, 0x00


	//----- nvinfo : EIATTR_SPARSE_MMA_MASK
	.align		4
.L_27:
        /*0088*/ 	.byte	0x03, 0x50
        /*008a*/ 	.short	0x0000


	//----- nvinfo : EIATTR_MAXREG_COUNT
	.align		4
        /*008c*/ 	.byte	0x03, 0x1b
        /*008e*/ 	.short	0x00ff


	//----- nvinfo : EIATTR_MERCURY_ISA_VERSION
	.align		4
        /*0090*/ 	.byte	0x03, 0x5f
        /*0092*/ 	.short	0x0101


	//----- nvinfo : EIATTR_VRC_CTA_INIT_COUNT
	.align		4
        /*0094*/ 	.byte	0x02, 0x4a
	.zero		1
	.zero		1


	//----- nvinfo : EIATTR_EXIT_INSTR_OFFSETS
	.align		4
        /*0098*/ 	.byte	0x04, 0x1c
        /*009a*/ 	.short	(.L_29 - .L_28)


	//   ....[0]....
.L_28:
        /*009c*/ 	.word	0x000000c0


	//   ....[1]....
        /*00a0*/ 	.word	0x00001970


	//----- nvinfo : EIATTR_CRS_STACK_SIZE
	.align		4
.L_29:
        /*00a4*/ 	.byte	0x04, 0x1e
        /*00a6*/ 	.short	(.L_31 - .L_30)
.L_30:
        /*00a8*/ 	.word	0x00000000


	//----- nvinfo : EIATTR_CBANK_PARAM_SIZE
	.align		4
.L_31:
        /*00ac*/ 	.byte	0x03, 0x19
        /*00ae*/ 	.short	0x0034


	//----- nvinfo : EIATTR_PARAM_CBANK
	.align		4
        /*00b0*/ 	.byte	0x04, 0x0a
        /*00b2*/ 	.short	(.L_33 - .L_32)
	.align		4
.L_32:
        /*00b4*/ 	.word	index@(.nv.constant0._Z8populatePcddddiii)
        /*00b8*/ 	.short	0x0380
        /*00ba*/ 	.short	0x0034


	//----- nvinfo : EIATTR_SW_WAR
	.align		4
.L_33:
        /*00bc*/ 	.byte	0x04, 0x36
        /*00be*/ 	.short	(.L_35 - .L_34)
.L_34:
        /*00c0*/ 	.word	0x00000008
.L_35:


//--------------------- .nv.callgraph             --------------------------
	.section	.nv.callgraph,"",@"SHT_CUDA_CALLGRAPH"
	.align	4
	.sectionentsize	8
	.align		4
        /*0000*/ 	.word	0x00000000
	.align		4
        /*0004*/ 	.word	0xffffffff
	.align		4
        /*0008*/ 	.word	0x00000000
	.align		4
        /*000c*/ 	.word	0xfffffffe
	.align		4
        /*0010*/ 	.word	0x00000000
	.align		4
        /*0014*/ 	.word	0xfffffffd
	.align		4
        /*0018*/ 	.word	0x00000000
	.align		4
        /*001c*/ 	.word	0xfffffffc


//--------------------- .text._Z8populatePcddddiii --------------------------
	.section	.text._Z8populatePcddddiii,"ax",@progbits
	.align	128
        .global         _Z8populatePcddddiii
        .type           _Z8populatePcddddiii,@function
        .size           _Z8populatePcddddiii,(.L_x_31 - _Z8populatePcddddiii)
        .other          _Z8populatePcddddiii,@"STO_CUDA_ENTRY STV_DEFAULT"
_Z8populatePcddddiii:
.text._Z8populatePcddddiii:
[----:B------:R-:W-:Y:S01]  /*0000*/  LDC R1, c[0x0][0x37c] ;  /* 0x0000df00ff017b82 */ /* 0x000fe20000000800 */
[----:B------:R-:W0:Y:S07]  /*0010*/  S2R R3, SR_TID.Y ;  /* 0x0000000000037919 */ /* 0x000e2e0000002200 */
[----:B------:R-:W1:Y:S01]  /*0020*/  LDC R9, c[0x0][0x360] ;  /* 0x0000d800ff097b82 */ /* 0x000e620000000800 */
[----:B------:R-:W2:Y:S01]  /*0030*/  LDCU.64 UR6, c[0x0][0x3a8] ;  /* 0x00007500ff0677ac */ /* 0x000ea20008000a00 */
[----:B------:R-:W1:Y:S06]  /*0040*/  S2R R2, SR_TID.X ;  /* 0x0000000000027919 */ /* 0x000e6c0000002100 */
[----:B------:R-:W0:Y:S08]  /*0050*/  S2UR UR5, SR_CTAID.Y ;  /* 0x00000000000579c3 */ /* 0x000e300000002600 */
[----:B------:R-:W0:Y:S08]  /*0060*/  LDC R0, c[0x0][0x364] ;  /* 0x0000d900ff007b82 */ /* 0x000e300000000800 */
[----:B------:R-:W1:Y:S01]  /*0070*/  S2UR UR4, SR_CTAID.X ;  /* 0x00000000000479c3 */ /* 0x000e620000002500 */
[----:B0-----:R-:W-:-:S05]  /*0080*/  IMAD R0, R0, UR5, R3 ;  /* 0x0000000500007c24 */ /* 0x001fca000f8e0203 */
[----:B--2---:R-:W-:Y:S01]  /*0090*/  ISETP.GE.AND P0, PT, R0, UR7, PT ;  /* 0x0000000700007c0c */ /* 0x004fe2000bf06270 */
[----:B-1----:R-:W-:-:S05]  /*00a0*/  IMAD R9, R9, UR4, R2 ;  /* 0x0000000409097c24 */ /* 0x002fca000f8e0202 */
[----:B------:R-:W-:-:S13]  /*00b0*/  ISETP.GE.OR P0, PT, R9, UR6, P0 ;  /* 0x0000000609007c0c */ /* 0x000fda0008706670 */
[----:B------:R-:W-:Y:S05]  /*00c0*/  @P0 EXIT ;  /* 0x000000000000094d */ /* 0x000fea0003800000 */
[----:B------:R-:W0:Y:S01]  /*00d0*/  I2F.F64 R4, UR6 ;  /* 0x0000000600047d12 */ /* 0x000e220008201c00 */
[----:B------:R-:W-:Y:S01]  /*00e0*/  IMAD.MOV.U32 R2, RZ, RZ, 0x1 ;  /* 0x00000001ff027424 */ /* 0x000fe200078e00ff */
[----:B------:R-:W-:Y:S06]  /*00f0*/  BSSY.RECONVERGENT B0, `(.L_x_0) ;  /* 0x0000016000007945 */ /* 0x000fec0003800200 */
[----:B------:R-:W1:Y:S08]  /*0100*/  I2F.F64 R12, R9 ;  /* 0x00000009000c7312 */ /* 0x000e700000201c00 */
[----:B0-----:R-:W0:Y:S01]  /*0110*/  MUFU.RCP64H R3, R5 ;  /* 0x0000000500037308 */ /* 0x001e220000001800 */
[----:B-1----:R-:W-:Y:S01]  /*0120*/  FSETP.GEU.AND P1, PT, |R13|, 6.5827683646048100446e-37, PT ;  /* 0x036000000d00780b */ /* 0x002fe20003f2e200 */
[----:B0-----:R-:W-:-:S08]  /*0130*/  DFMA R6, -R4, R2, 1 ;  /* 0x3ff000000406742b */ /* 0x001fd00000000102 */
[----:B------:R-:W-:-:S08]  /*0140*/  DFMA R6, R6, R6, R6 ;  /* 0x000000060606722b */ /* 0x000fd00000000006 */
[----:B------:R-:W-:-:S08]  /*0150*/  DFMA R6, R2, R6, R2 ;  /* 0x000000060206722b */ /* 0x000fd00000000002 */
[----:B------:R-:W-:-:S08]  /*0160*/  DFMA R2, -R4, R6, 1 ;  /* 0x3ff000000402742b */ /* 0x000fd00000000106 */
[----:B------:R-:W-:-:S08]  /*0170*/  DFMA R2, R6, R2, R6 ;  /* 0x000000020602722b */ /* 0x000fd00000000006 */
[----:B------:R-:W-:-:S08]  /*0180*/  DMUL R6, R12, R2 ;  /* 0x000000020c067228 */ /* 0x000fd00000000000 */
[----:B------:R-:W-:-:S08]  /*0190*/  DFMA R10, -R4, R6, R12 ;  /* 0x00000006040a722b */ /* 0x000fd0000000010c */
[----:B------:R-:W-:-:S10]  /*01a0*/  DFMA R2, R2, R10, R6 ;  /* 0x0000000a0202722b */ /* 0x000fd40000000006 */
[----:B------:R-:W-:-:S05]  /*01b0*/  FFMA R6, RZ, R5, R3 ;  /* 0x00000005ff067223 */ /* 0x000fca0000000003 */
[----:B------:R-:W-:Y:S02]  /*01c0*/  FSETP.GT.AND P0, PT, |R6|, 1.469367938527859385e-39, PT ;  /* 0x001000000600780b */ /* 0x000fe40003f04200 */
[----:B------:R-:W-:-:S11]  /*01d0*/  CS2R R6, SRZ ;  /* 0x0000000000067805 */ /* 0x000fd6000001ff00 */
[----:B------:R-:W-:Y:S05]  /*01e0*/  @P0 BRA P1, `(.L_x_1) ;  /* 0x0000000000180947 */ /* 0x000fea0000800000 */
[----:B------:R-:W-:Y:S01]  /*01f0*/  IMAD.MOV.U32 R10, RZ, RZ, R4 ;  /* 0x000000ffff0a7224 */ /* 0x000fe200078e0004 */
[----:B------:R-:W-:Y:S01]  /*0200*/  MOV R8, 0x230 ;  /* 0x0000023000087802 */ /* 0x000fe20000000f00 */
[----:B------:R-:W-:-:S07]  /*0210*/  IMAD.MOV.U32 R11, RZ, RZ, R5 ;  /* 0x000000ffff0b7224 */ /* 0x000fce00078e0005 */
[----:B------:R-:W-:Y:S05]  /*0220*/  CALL.REL.NOINC `($__internal_0_$__cuda_sm20_div_rn_f64_full) ;  /* 0x0000001400d47944 */ /* 0x000fea0003c00000 */
[----:B------:R-:W-:Y:S02]  /*0230*/  IMAD.MOV.U32 R2, RZ, RZ, R16 ;  /* 0x000000ffff027224 */ /* 0x000fe400078e0010 */
[----:B------:R-:W-:-:S07]  /*0240*/  IMAD.MOV.U32 R3, RZ, RZ, R17 ;  /* 0x000000ffff037224 */ /* 0x000fce00078e0011 */
.L_x_1:
[----:B------:R-:W-:Y:S05]  /*0250*/  BSYNC.RECONVERGENT B0 ;  /* 0x0000000000007941 */ /* 0x000fea0003800200 */
.L_x_0:
[----:B------:R-:W0:Y:S01]  /*0260*/  LDCU UR4, c[0x0][0x3ac] ;  /* 0x00007580ff0477ac */ /* 0x000e220008000800 */
[----:B------:R-:W-:Y:S01]  /*0270*/  MOV R4, 0x1 ;  /* 0x0000000100047802 */ /* 0x000fe20000000f00 */
[----:B------:R-:W1:Y:S01]  /*0280*/  LDC.64 R18, c[0x0][0x388] ;  /* 0x0000e200ff127b82 */ /* 0x000e620000000a00 */
[----:B------:R-:W-:Y:S01]  /*0290*/  BSSY.RECONVERGENT B0, `(.L_x_2) ;  /* 0x0000017000007945 */ /* 0x000fe20003800200 */
[----:B0-----:R-:W0:Y:S01]  /*02a0*/  I2F.F64.U32 R10, UR4 ;  /* 0x00000004000a7d12 */ /* 0x001e220008201800 */
[----:B------:R-:W1:Y:S07]  /*02b0*/  LDCU.64 UR4, c[0x0][0x390] ;  /* 0x00007200ff0477ac */ /* 0x000e6e0008000a00 */
[----:B0-----:R-:W0:Y:S02]  /*02c0*/  MUFU.RCP64H R5, R11 ;  /* 0x0000000b00057308 */ /* 0x001e240000001800 */
[----:B0-----:R-:W-:-:S08]  /*02d0*/  DFMA R12, -R10, R4, 1 ;  /* 0x3ff000000a0c742b */ /* 0x001fd00000000104 */
[----:B------:R-:W-:-:S08]  /*02e0*/  DFMA R12, R12, R12, R12 ;  /* 0x0000000c0c0c722b */ /* 0x000fd0000000000c */
[----:B------:R-:W-:Y:S02]  /*02f0*/  DFMA R4, R4, R12, R4 ;  /* 0x0000000c0404722b */ /* 0x000fe40000000004 */
[----:B------:R-:W0:Y:S06]  /*0300*/  I2F.F64.U32 R12, R0 ;  /* 0x00000000000c7312 */ /* 0x000e2c0000201800 */
[----:B------:R-:W-:-:S08]  /*0310*/  DFMA R14, -R10, R4, 1 ;  /* 0x3ff000000a0e742b */ /* 0x000fd00000000104 */
[----:B------:R-:W-:Y:S01]  /*0320*/  DFMA R4, R4, R14, R4 ;  /* 0x0000000e0404722b */ /* 0x000fe20000000004 */
[----:B0-----:R-:W-:-:S07]  /*0330*/  FSETP.GEU.AND P1, PT, |R13|, 6.5827683646048100446e-37, PT ;  /* 0x036000000d00780b */ /* 0x001fce0003f2e200 */
[----:B------:R-:W-:-:S08]  /*0340*/  DMUL R14, R12, R4 ;  /* 0x000000040c0e7228 */ /* 0x000fd00000000000 */
[----:B------:R-:W-:-:S08]  /*0350*/  DFMA R16, -R10, R14, R12 ;  /* 0x0000000e0a10722b */ /* 0x000fd0000000010c */
[----:B------:R-:W-:Y:S02]  /*0360*/  DFMA R4, R4, R16, R14 ;  /* 0x000000100404722b */ /* 0x000fe4000000000e */
[----:B-1----:R-:W-:-:S08]  /*0370*/  DADD R14, -R18, UR4 ;  /* 0x00000004120e7e29 */ /* 0x002fd00008000100 */
[----:B------:R-:W-:Y:S01]  /*0380*/  FFMA R8, RZ, R11, R5 ;  /* 0x0000000bff087223 */ /* 0x000fe20000000005 */
[----:B------:R-:W-:-:S04]  /*0390*/  DFMA R2, R14, R2, R18 ;  /* 0x000000020e02722b */ /* 0x000fc80000000012 */
[----:B------:R-:W-:-:S13]  /*03a0*/  FSETP.GT.AND P0, PT, |R8|, 1.469367938527859385e-39, PT ;  /* 0x001000000800780b */ /* 0x000fda0003f04200 */
[----:B------:R-:W-:Y:S05]  /*03b0*/  @P0 BRA P1, `(.L_x_3) ;  /* 0x0000000000100947 */ /* 0x000fea0000800000 */
[----:B------:R-:W-:-:S07]  /*03c0*/  MOV R8, 0x3e0 ;  /* 0x000003e000087802 */ /* 0x000fce0000000f00 */
[----:B------:R-:W-:Y:S05]  /*03d0*/  CALL.REL.NOINC `($__internal_0_$__cuda_sm20_div_rn_f64_full) ;  /* 0x0000001400687944 */ /* 0x000fea0003c00000 */
[----:B------:R-:W-:Y:S02]  /*03e0*/  IMAD.MOV.U32 R4, RZ, RZ, R16 ;  /* 0x000000ffff047224 */ /* 0x000fe400078e0010 */
[----:B------:R-:W-:-:S07]  /*03f0*/  IMAD.MOV.U32 R5, RZ, RZ, R17 ;  /* 0x000000ffff057224 */ /* 0x000fce00078e0011 */
.L_x_3:
[----:B------:R-:W-:Y:S05]  /*0400*/  BSYNC.RECONVERGENT B0 ;  /* 0x0000000000007941 */ /* 0x000fea0003800200 */
.L_x_2:
[----:B------:R-:W0:Y:S01]  /*0410*/  LDC.64 R12, c[0x0][0x398] ;  /* 0x0000e600ff0c7b82 */ /* 0x000e220000000a00 */
[----:B------:R-:W1:Y:S01]  /*0420*/  LDCU UR6, c[0x0][0x3b0] ;  /* 0x00007600ff0677ac */ /* 0x000e620008000800 */
[----:B------:R-:W0:Y:S01]  /*0430*/  LDCU.64 UR4, c[0x0][0x3a0] ;  /* 0x00007400ff0477ac */ /* 0x000e220008000a00 */
[----:B-1----:R-:W-:Y:S01]  /*0440*/  UISETP.GE.AND UP0, UPT, UR6, 0x1, UPT ;  /* 0x000000010600788c */ /* 0x002fe2000bf06270 */
[----:B0-----:R-:W-:-:S08]  /*0450*/  DADD R10, -R12, UR4 ;  /* 0x000000040c0a7e29 */ /* 0x001fd00008000100 */
[----:B------:R-:W-:Y:S01]  /*0460*/  DFMA R4, R10, R4, R12 ;  /* 0x000000040a04722b */ /* 0x000fe2000000000c */
[----:B------:R-:W-:Y:S10]  /*0470*/  BRA.U !UP0, `(.L_x_4) ;  /* 0x00000011089c7547 */ /* 0x000ff4000b800000 */
[----:B------:R-:W-:Y:S01]  /*0480*/  BSSY.RECONVERGENT B0, `(.L_x_4) ;  /* 0x0000126000007945 */ /* 0x000fe20003800200 */
[----:B------:R-:W-:Y:S01]  /*0490*/  IMAD.MOV.U32 R8, RZ, RZ, RZ ;  /* 0x000000ffff087224 */ /* 0x000fe200078e00ff */
[----:B------:R-:W-:Y:S02]  /*04a0*/  CS2R R10, SRZ ;  /* 0x00000000000a7805 */ /* 0x000fe4000001ff00 */
[----:B------:R-:W-:Y:S01]  /*04b0*/  CS2R R12, SRZ ;  /* 0x00000000000c7805 */ /* 0x000fe2000001ff00 */
[----:B------:R-:W0:Y:S06]  /*04c0*/  LDCU UR8, c[0x0][0x3b0] ;  /* 0x00007600ff0877ac */ /* 0x000e2c0008000800 */
.L_x_6:
[----:B------:R-:W-:-:S08]  /*04d0*/  DMUL R14, R10, R10 ;  /* 0x0000000a0a0e7228 */ /* 0x000fd00000000000 */
[C---:B------:R-:W-:Y:S02]  /*04e0*/  DFMA R14, R12.reuse, R12, -R14 ;  /* 0x0000000c0c0e722b */ /* 0x040fe4000000080e */
[----:B------:R-:W-:-:S06]  /*04f0*/  DADD R12, R12, R12 ;  /* 0x000000000c0c7229 */ /* 0x000fcc000000000c */
[----:B------:R-:W-:Y:S02]  /*0500*/  DADD R14, R2, R14 ;  /* 0x00000000020e7229 */ /* 0x000fe4000000000e */
[----:B------:R-:W-:-:S06]  /*0510*/  DFMA R16, R12, R10, R4 ;  /* 0x0000000a0c10722b */ /* 0x000fcc0000000004 */
[----:B------:R-:W-:-:S08]  /*0520*/  DMUL R10, R14, R14 ;  /* 0x0000000e0e0a7228 */ /* 0x000fd00000000000 */
[----:B------:R-:W-:-:S08]  /*0530*/  DFMA R10, R16, R16, R10 ;  /* 0x00000010100a722b */ /* 0x000fd0000000000a */
[----:B------:R-:W-:-:S14]  /*0540*/  DSETP.GT.AND P0, PT, R10, 4, PT ;  /* 0x401000000a00742a */ /* 0x000fdc0003f04000 */
[----:B------:R-:W-:Y:S05]  /*0550*/  @P0 BRA `(.L_x_5) ;  /* 0x0000000000200947 */ /* 0x000fea0003800000 */
[----:B------:R-:W-:Y:S01]  /*0560*/  VIADD R8, R8, 0x1 ;  /* 0x0000000108087836 */ /* 0x000fe20000000000 */
[----:B------:R-:W-:Y:S01]  /*0570*/  MOV R13, R15 ;  /* 0x0000000f000d7202 */ /* 0x000fe20000000f00 */
[----:B------:R-:W-:Y:S02]  /*0580*/  IMAD.MOV.U32 R12, RZ, RZ, R14 ;  /* 0x000000ffff0c7224 */ /* 0x000fe400078e000e */
[----:B------:R-:W-:Y:S01]  /*0590*/  IMAD.MOV.U32 R10, RZ, RZ, R16 ;  /* 0x000000ffff0a7224 */ /* 0x000fe200078e0010 */
[----:B0-----:R-:W-:Y:S01]  /*05a0*/  ISETP.NE.AND P0, PT, R8, UR8, PT ;  /* 0x0000000808007c0c */ /* 0x001fe2000bf05270 */
[----:B------:R-:W-:-:S12]  /*05b0*/  IMAD.MOV.U32 R11, RZ, RZ, R17 ;  /* 0x000000ffff0b7224 */ /* 0x000fd800078e0011 */
[----:B------:R-:W-:Y:S05]  /*05c0*/  @P0 BRA `(.L_x_6) ;  /* 0xfffffffc00c00947 */ /* 0x000fea000383ffff */
[----:B------:R-:W-:Y:S05]  /*05d0*/  BRA `(.L_x_7) ;  /* 0x0000001000407947 */ /* 0x000fea0003800000 */
.L_x_5:
[----:B------:R-:W-:Y:S01]  /*05e0*/  ISETP.GT.AND P0, PT, R11, 0xfffff, PT ;  /* 0x000fffff0b00780c */ /* 0x000fe20003f04270 */
[----:B------:R-:W-:Y:S01]  /*05f0*/  IMAD.MOV.U32 R3, RZ, RZ, R11 ;  /* 0x000000ffff037224 */ /* 0x000fe200078e000b */
[----:B------:R-:W-:Y:S01]  /*0600*/  BSSY.RECONVERGENT B1, `(.L_x_8) ;  /* 0x0000051000017945 */ /* 0x000fe20003800200 */
[----:B------:R-:W-:Y:S02]  /*0610*/  IMAD.MOV.U32 R4, RZ, RZ, R10 ;  /* 0x000000ffff047224 */ /* 0x000fe400078e000a */
[----:B------:R-:W-:-:S08]  /*0620*/  VIADD R6, R8, 0x1 ;  /* 0x0000000108067836 */ /* 0x000fd00000000000 */
[----:B------:R-:W-:-:S10]  /*0630*/  @!P0 DMUL R10, R10, 1.80143985094819840000e+16 ;  /* 0x435000000a0a8828 */ /* 0x000fd40000000000 */
[----:B------:R-:W-:Y:S02]  /*0640*/  @!P0 IMAD.MOV.U32 R3, RZ, RZ, R11 ;  /* 0x000000ffff038224 */ /* 0x000fe400078e000b */
[----:B------:R-:W-:-:S03]  /*0650*/  @!P0 IMAD.MOV.U32 R4, RZ, RZ, R10 ;  /* 0x000000ffff048224 */ /* 0x000fc600078e000a */
[----:B------:R-:W-:-:S04]  /*0660*/  IADD3 R2, PT, PT, R3, -0x1, RZ ;  /* 0xffffffff03027810 */ /* 0x000fc80007ffe0ff */
[----:B------:R-:W-:Y:S01]  /*0670*/  ISETP.GT.U32.AND P1, PT, R2, 0x7feffffe, PT ;  /* 0x7feffffe0200780c */ /* 0x000fe20003f24070 */
[----:B------:R-:W-:Y:S02]  /*0680*/  IMAD.MOV.U32 R2, RZ, RZ, -0x3ff ;  /* 0xfffffc01ff027424 */ /* 0x000fe400078e00ff */
[----:B------:R-:W-:-:S10]  /*0690*/  @!P0 IMAD.MOV.U32 R2, RZ, RZ, -0x435 ;  /* 0xfffffbcbff028424 */ /* 0x000fd400078e00ff */
[----:B------:R-:W-:Y:S05]  /*06a0*/  @P1 BRA `(.L_x_9) ;  /* 0x0000000400001947 */ /* 0x000fea0003800000 */
[----:B------:R-:W-:Y:S01]  /*06b0*/  LOP3.LUT R5, R3, 0xfffff, RZ, 0xc0, !PT ;  /* 0x000fffff03057812 */ /* 0x000fe200078ec0ff */
[----:B------:R-:W-:Y:S01]  /*06c0*/  IMAD.MOV.U32 R10, RZ, RZ, RZ ;  /* 0x000000ffff0a7224 */ /* 0x000fe200078e00ff */
[----:B------:R-:W-:Y:S01]  /*06d0*/  UMOV UR4, 0x3ae80f1e ;  /* 0x3ae80f1e00047882 */ /* 0x000fe20000000000 */
[----:B------:R-:W-:Y:S01]  /*06e0*/  IMAD.MOV.U32 R18, RZ, RZ, -0x748574fc ;  /* 0x8b7a8b04ff127424 */ /* 0x000fe200078e00ff */
[----:B------:R-:W-:Y:S01]  /*06f0*/  LOP3.LUT R5, R5, 0x3ff00000, RZ, 0xfc, !PT ;  /* 0x3ff0000005057812 */ /* 0x000fe200078efcff */
[----:B------:R-:W-:Y:S01]  /*0700*/  IMAD.MOV.U32 R19, RZ, RZ, 0x3ed0ee25 ;  /* 0x3ed0ee25ff137424 */ /* 0x000fe200078e00ff */
[----:B------:R-:W-:Y:S01]  /*0710*/  UMOV UR5, 0x3eb1380b ;  /* 0x3eb1380b00057882 */ /* 0x000fe20000000000 */
[----:B------:R-:W-:Y:S01]  /*0720*/  LEA.HI R20, R3, R2, RZ, 0xc ;  /* 0x0000000203147211 */ /* 0x000fe200078f60ff */
[----:B------:R-:W-:Y:S01]  /*0730*/  IMAD.MOV.U32 R21, RZ, RZ, 0x43300000 ;  /* 0x43300000ff157424 */ /* 0x000fe200078e00ff */
[----:B------:R-:W-:Y:S01]  /*0740*/  ISETP.GE.U32.AND P0, PT, R5, 0x3ff6a09f, PT ;  /* 0x3ff6a09f0500780c */ /* 0x000fe20003f06070 */
[----:B------:R-:W-:Y:S01]  /*0750*/  UMOV UR6, 0x80000000 ;  /* 0x8000000000067882 */ /* 0x000fe20000000000 */
[----:B------:R-:W-:-:S11]  /*0760*/  UMOV UR7, 0x43300000 ;  /* 0x4330000000077882 */ /* 0x000fd60000000000 */
[----:B------:R-:W-:Y:S02]  /*0770*/  @P0 VIADD R7, R5, 0xfff00000 ;  /* 0xfff0000005070836 */ /* 0x000fe40000000000 */
[----:B------:R-:W-:-:S03]  /*0780*/  @P0 VIADD R20, R20, 0x1 ;  /* 0x0000000114140836 */ /* 0x000fc60000000000 */
[----:B------:R-:W-:Y:S02]  /*0790*/  @P0 MOV R5, R7 ;  /* 0x0000000700050202 */ /* 0x000fe40000000f00 */
[----:B------:R-:W-:-:S04]  /*07a0*/  LOP3.LUT R20, R20, 0x80000000, RZ, 0x3c, !PT ;  /* 0x8000000014147812 */ /* 0x000fc800078e3cff */
[C---:B------:R-:W-:Y:S02]  /*07b0*/  DADD R16, R4.reuse, 1 ;  /* 0x3ff0000004107429 */ /* 0x040fe40000000000 */
[----:B------:R-:W-:-:S04]  /*07c0*/  DADD R4, R4, -1 ;  /* 0xbff0000004047429 */ /* 0x000fc80000000000 */
[----:B------:R-:W1:Y:S02]  /*07d0*/  MUFU.RCP64H R11, R17 ;  /* 0x00000011000b7308 */ /* 0x000e640000001800 */
[----:B-1----:R-:W-:-:S08]  /*07e0*/  DFMA R12, -R16, R10, 1 ;  /* 0x3ff00000100c742b */ /* 0x002fd0000000010a */
[----:B------:R-:W-:-:S08]  /*07f0*/  DFMA R12, R12, R12, R12 ;  /* 0x0000000c0c0c722b */ /* 0x000fd0000000000c */
[----:B------:R-:W-:-:S08]  /*0800*/  DFMA R10, R10, R12, R10 ;  /* 0x0000000c0a0a722b */ /* 0x000fd0000000000a */
[----:B------:R-:W-:-:S08]  /*0810*/  DMUL R12, R4, R10 ;  /* 0x0000000a040c7228 */ /* 0x000fd00000000000 */
[----:B------:R-:W-:-:S08]  /*0820*/  DFMA R12, R4, R10, R12 ;  /* 0x0000000a040c722b */ /* 0x000fd0000000000c */
[----:B------:R-:W-:Y:S02]  /*0830*/  DMUL R14, R12, R12 ;  /* 0x0000000c0c0e7228 */ /* 0x000fe40000000000 */
[----:B------:R-:W-:-:S06]  /*0840*/  DADD R2, R4, -R12 ;  /* 0x0000000004027229 */ /* 0x000fcc000000080c */
[----:B------:R-:W-:Y:S01]  /*0850*/  DFMA R16, R14, UR4, R18 ;  /* 0x000000040e107c2b */ /* 0x000fe20008000012 */
[----:B------:R-:W-:Y:S01]  /*0860*/  UMOV UR4, 0x9f02676f ;  /* 0x9f02676f00047882 */ /* 0x000fe20000000000 */
[----:B------:R-:W-:Y:S01]  /*0870*/  UMOV UR5, 0x3ef3b266 ;  /* 0x3ef3b26600057882 */ /* 0x000fe20000000000 */
[----:B------:R-:W-:Y:S02]  /*0880*/  DADD R18, R2, R2 ;  /* 0x0000000002127229 */ /* 0x000fe40000000002 */
[----:B------:R-:W-:Y:S01]  /*0890*/  DADD R2, R20, -UR6 ;  /* 0x8000000614027e29 */ /* 0x000fe20008000000 */
[----:B------:R-:W-:Y:S01]  /*08a0*/  UMOV UR6, 0xfefa39ef ;  /* 0xfefa39ef00067882 */ /* 0x000fe20000000000 */
[----:B------:R-:W-:Y:S01]  /*08b0*/  UMOV UR7, 0x3fe62e42 ;  /* 0x3fe62e4200077882 */ /* 0x000fe20000000000 */
[----:B------:R-:W-:Y:S01]  /*08c0*/  DFMA R16, R14, R16, UR4 ;  /* 0x000000040e107e2b */ /* 0x000fe20008000010 */
[----:B------:R-:W-:Y:S01]  /*08d0*/  UMOV UR4, 0xa9ab0956 ;  /* 0xa9ab095600047882 */ /* 0x000fe20000000000 */
[----:B------:R-:W-:Y:S01]  /*08e0*/  UMOV UR5, 0x3f1745cb ;  /* 0x3f1745cb00057882 */ /* 0x000fe20000000000 */
[----:B------:R-:W-:-:S02]  /*08f0*/  DFMA R18, R4, -R12, R18 ;  /* 0x8000000c0412722b */ /* 0x000fc40000000012 */
[----:B------:R-:W-:-:S03]  /*0900*/  DFMA R4, R2, UR6, R12 ;  /* 0x0000000602047c2b */ /* 0x000fc6000800000c */
[----:B------:R-:W-:Y:S01]  /*0910*/  DFMA R16, R14, R16, UR4 ;  /* 0x000000040e107e2b */ /* 0x000fe20008000010 */
[----:B------:R-:W-:Y:S01]  /*0920*/  UMOV UR4, 0x2d1b5154 ;  /* 0x2d1b515400047882 */ /* 0x000fe20000000000 */
[----:B------:R-:W-:Y:S01]  /*0930*/  UMOV UR5, 0x3f3c71c7 ;  /* 0x3f3c71c700057882 */ /* 0x000fe20000000000 */
[----:B------:R-:W-:-:S05]  /*0940*/  DMUL R18, R10, R18 ;  /* 0x000000120a127228 */ /* 0x000fca0000000000 */
[----:B------:R-:W-:Y:S01]  /*0950*/  DFMA R16, R14, R16, UR4 ;  /* 0x000000040e107e2b */ /* 0x000fe20008000010 */
[----:B------:R-:W-:Y:S01]  /*0960*/  UMOV UR4, 0x923be72d ;  /* 0x923be72d00047882 */ /* 0x000fe20000000000 */
[----:B------:R-:W-:-:S06]  /*0970*/  UMOV UR5, 0x3f624924 ;  /* 0x3f62492400057882 */ /* 0x000fcc0000000000 */
        /* <DEDUP_REMOVED lines=8> */
[----:B------:R-:W-:Y:S02]  /*0a00*/  UMOV UR5, 0x3fe62e42 ;  /* 0x3fe62e4200057882 */ /* 0x000fe40000000000 */
[----:B------:R-:W-:Y:S01]  /*0a10*/  DFMA R20, R2, -UR4, R4 ;  /* 0x8000000402147c2b */ /* 0x000fe20008000004 */
[----:B------:R-:W-:Y:S01]  /*0a20*/  UMOV UR4, 0x3b39803f ;  /* 0x3b39803f00047882 */ /* 0x000fe20000000000 */
[----:B------:R-:W-:Y:S02]  /*0a30*/  UMOV UR5, 0x3c7abc9e ;  /* 0x3c7abc9e00057882 */ /* 0x000fe40000000000 */
[----:B------:R-:W-:-:S04]  /*0a40*/  DMUL R16, R14, R16 ;  /* 0x000000100e107228 */ /* 0x000fc80000000000 */
[----:B------:R-:W-:-:S04]  /*0a50*/  DADD R20, -R12, R20 ;  /* 0x000000000c147229 */ /* 0x000fc80000000114 */
[----:B------:R-:W-:-:S08]  /*0a60*/  DFMA R16, R12, R16, R18 ;  /* 0x000000100c10722b */ /* 0x000fd00000000012 */
[----:B------:R-:W-:-:S08]  /*0a70*/  DADD R16, R16, -R20 ;  /* 0x0000000010107229 */ /* 0x000fd00000000814 */
[----:B------:R-:W-:-:S08]  /*0a80*/  DFMA R16, R2, UR4, R16 ;  /* 0x0000000402107c2b */ /* 0x000fd00008000010 */
[----:B------:R-:W-:Y:S01]  /*0a90*/  DADD R16, R4, R16 ;  /* 0x0000000004107229 */ /* 0x000fe20000000010 */
[----:B------:R-:W-:Y:S10]  /*0aa0*/  BRA `(.L_x_10) ;  /* 0x0000000000187947 */ /* 0x000ff40003800000 */
.L_x_9:
[----:B------:R-:W-:Y:S01]  /*0ab0*/  MOV R2, 0x0 ;  /* 0x0000000000027802 */ /* 0x000fe20000000f00 */
[----:B------:R-:W-:Y:S01]  /*0ac0*/  IMAD.MOV.U32 R3, RZ, RZ, 0x7ff00000 ;  /* 0x7ff00000ff037424 */ /* 0x000fe200078e00ff */
[----:B------:R-:W-:-:S05]  /*0ad0*/  LOP3.LUT P0, RZ, R11, 0x7fffffff, RZ, 0xc0, !PT ;  /* 0x7fffffff0bff7812 */ /* 0x000fca000780c0ff */
[----:B------:R-:W-:-:S10]  /*0ae0*/  DFMA R2, R10, R2, +INF ;  /* 0x7ff000000a02742b */ /* 0x000fd40000000002 */
[----:B------:R-:W-:Y:S02]  /*0af0*/  FSEL R16, R2, RZ, P0 ;  /* 0x000000ff02107208 */ /* 0x000fe40000000000 */
[----:B------:R-:W-:-:S07]  /*0b00*/  FSEL R17, R3, -QNAN , P0 ;  /* 0xfff0000003117808 */ /* 0x000fce0000000000 */
.L_x_10:
[----:B0-----:R-:W-:Y:S05]  /*0b10*/  BSYNC.RECONVERGENT B1 ;  /* 0x0000000000017941 */ /* 0x001fea0003800200 */
.L_x_8:
[----:B------:R-:W-:Y:S01]  /*0b20*/  ISETP.GT.AND P0, PT, R17, 0xfffff, PT ;  /* 0x000fffff1100780c */ /* 0x000fe20003f04270 */
[----:B------:R-:W-:Y:S01]  /*0b30*/  IMAD.MOV.U32 R5, RZ, RZ, R17 ;  /* 0x000000ffff057224 */ /* 0x000fe200078e0011 */
[----:B------:R-:W-:Y:S01]  /*0b40*/  BSSY.RECONVERGENT B1, `(.L_x_11) ;  /* 0x0000050000017945 */ /* 0x000fe20003800200 */
[----:B------:R-:W-:Y:S01]  /*0b50*/  IMAD.MOV.U32 R2, RZ, RZ, R16 ;  /* 0x000000ffff027224 */ /* 0x000fe200078e0010 */
[----:B------:R-:W-:-:S09]  /*0b60*/  MOV R4, 0xfffffc01 ;  /* 0xfffffc0100047802 */ /* 0x000fd20000000f00 */
[----:B------:R-:W-:Y:S01]  /*0b70*/  @!P0 DMUL R16, R16, 1.80143985094819840000e+16 ;  /* 0x4350000010108828 */ /* 0x000fe20000000000 */
[----:B------:R-:W-:-:S09]  /*0b80*/  @!P0 IMAD.MOV.U32 R4, RZ, RZ, -0x435 ;  /* 0xfffffbcbff048424 */ /* 0x000fd200078e00ff */
[----:B------:R-:W-:Y:S02]  /*0b90*/  @!P0 IMAD.MOV.U32 R5, RZ, RZ, R17 ;  /* 0x000000ffff058224 */ /* 0x000fe400078e0011 */
[----:B------:R-:W-:Y:S02]  /*0ba0*/  @!P0 IMAD.MOV.U32 R2, RZ, RZ, R16 ;  /* 0x000000ffff028224 */ /* 0x000fe400078e0010 */
[----:B------:R-:W-:-:S05]  /*0bb0*/  VIADD R3, R5, 0xffffffff ;  /* 0xffffffff05037836 */ /* 0x000fca0000000000 */
[----:B------:R-:W-:-:S13]  /*0bc0*/  ISETP.GT.U32.AND P1, PT, R3, 0x7feffffe, PT ;  /* 0x7feffffe0300780c */ /* 0x000fda0003f24070 */
[----:B------:R-:W-:Y:S05]  /*0bd0*/  @P1 BRA `(.L_x_12) ;  /* 0x0000000400001947 */ /* 0x000fea0003800000 */
[----:B------:R-:W-:Y:S01]  /*0be0*/  LOP3.LUT R3, R5, 0xfffff, RZ, 0xc0, !PT ;  /* 0x000fffff05037812 */ /* 0x000fe200078ec0ff */
[----:B------:R-:W-:Y:S01]  /*0bf0*/  IMAD.MOV.U32 R10, RZ, RZ, RZ ;  /* 0x000000ffff0a7224 */ /* 0x000fe200078e00ff */
[----:B------:R-:W-:Y:S01]  /*0c00*/  MOV R18, 0x8b7a8b04 ;  /* 0x8b7a8b0400127802 */ /* 0x000fe20000000f00 */
[----:B------:R-:W-:Y:S01]  /*0c10*/  IMAD.MOV.U32 R19, RZ, RZ, 0x3ed0ee25 ;  /* 0x3ed0ee25ff137424 */ /* 0x000fe200078e00ff */
[----:B------:R-:W-:Y:S01]  /*0c20*/  LOP3.LUT R3, R3, 0x3ff00000, RZ, 0xfc, !PT ;  /* 0x3ff0000003037812 */ /* 0x000fe200078efcff */
[----:B------:R-:W-:Y:S01]  /*0c30*/  UMOV UR4, 0x3ae80f1e ;  /* 0x3ae80f1e00047882 */ /* 0x000fe20000000000 */
[----:B------:R-:W-:Y:S01]  /*0c40*/  UMOV UR5, 0x3eb1380b ;  /* 0x3eb1380b00057882 */ /* 0x000fe20000000000 */
[----:B------:R-:W-:Y:S01]  /*0c50*/  LEA.HI R20, R5, R4, RZ, 0xc ;  /* 0x0000000405147211 */ /* 0x000fe200078f60ff */
[----:B------:R-:W-:Y:S01]  /*0c60*/  IMAD.MOV.U32 R21, RZ, RZ, 0x43300000 ;  /* 0x43300000ff157424 */ /* 0x000fe200078e00ff */
[----:B------:R-:W-:Y:S01]  /*0c70*/  ISETP.GE.U32.AND P0, PT, R3, 0x3ff6a09f, PT ;  /* 0x3ff6a09f0300780c */ /* 0x000fe20003f06070 */
[----:B------:R-:W-:Y:S01]  /*0c80*/  UMOV UR6, 0x80000000 ;  /* 0x8000000000067882 */ /* 0x000fe20000000000 */
[----:B------:R-:W-:-:S11]  /*0c90*/  UMOV UR7, 0x43300000 ;  /* 0x4330000000077882 */ /* 0x000fd60000000000 */
[----:B------:R-:W-:Y:S02]  /*0ca0*/  @P0 VIADD R7, R3, 0xfff00000 ;  /* 0xfff0000003070836 */ /* 0x000fe40000000000 */
[----:B------:R-:W-:Y:S02]  /*0cb0*/  @P0 VIADD R20, R20, 0x1 ;  /* 0x0000000114140836 */ /* 0x000fe40000000000 */
[----:B------:R-:W-:-:S03]  /*0cc0*/  @P0 IMAD.MOV.U32 R3, RZ, RZ, R7 ;  /* 0x000000ffff030224 */ /* 0x000fc600078e0007 */
[----:B------:R-:W-:-:S03]  /*0cd0*/  LOP3.LUT R20, R20, 0x80000000, RZ, 0x3c, !PT ;  /* 0x8000000014147812 */ /* 0x000fc600078e3cff */
[C---:B------:R-:W-:Y:S02]  /*0ce0*/  DADD R16, R2.reuse, 1 ;  /* 0x3ff0000002107429 */ /* 0x040fe40000000000 */
[----:B------:R-:W-:-:S04]  /*0cf0*/  DADD R2, R2, -1 ;  /* 0xbff0000002027429 */ /* 0x000fc80000000000 */
[----:B------:R-:W0:Y:S02]  /*0d00*/  MUFU.RCP64H R11, R17 ;  /* 0x00000011000b7308 */ /* 0x000e240000001800 */
[----:B0-----:R-:W-:-:S08]  /*0d10*/  DFMA R12, -R16, R10, 1 ;  /* 0x3ff00000100c742b */ /* 0x001fd0000000010a */
        /* <DEDUP_REMOVED lines=44> */
.L_x_12:
[----:B------:R-:W-:Y:S01]  /*0fe0*/  IMAD.MOV.U32 R2, RZ, RZ, 0x0 ;  /* 0x00000000ff027424 */ /* 0x000fe200078e00ff */
[----:B------:R-:W-:Y:S01]  /*0ff0*/  LOP3.LUT P0, RZ, R17, 0x7fffffff, RZ, 0xc0, !PT ;  /* 0x7fffffff11ff7812 */ /* 0x000fe2000780c0ff */
[----:B------:R-:W-:-:S06]  /*1000*/  IMAD.MOV.U32 R3, RZ, RZ, 0x7ff00000 ;  /* 0x7ff00000ff037424 */ /* 0x000fcc00078e00ff */
[----:B------:R-:W-:-:S10]  /*1010*/  DFMA R2, R16, R2, +INF ;  /* 0x7ff000001002742b */ /* 0x000fd40000000002 */
[----:B------:R-:W-:Y:S02]  /*1020*/  FSEL R4, R2, RZ, P0 ;  /* 0x000000ff02047208 */ /* 0x000fe40000000000 */
[----:B------:R-:W-:-:S07]  /*1030*/  FSEL R5, R3, -QNAN , P0 ;  /* 0xfff0000003057808 */ /* 0x000fce0000000000 */
.L_x_13:
[----:B------:R-:W-:Y:S05]  /*1040*/  BSYNC.RECONVERGENT B1 ;  /* 0x0000000000017941 */ /* 0x000fea0003800200 */
.L_x_11:
[----:B------:R-:W0:Y:S01]  /*1050*/  MUFU.RCP64H R3, 2 ;  /* 0x4000000000037908 */ /* 0x000e220000001800 */
[----:B------:R-:W-:Y:S01]  /*1060*/  MOV R10, 0x0 ;  /* 0x00000000000a7802 */ /* 0x000fe20000000f00 */
[----:B------:R-:W-:Y:S01]  /*1070*/  IMAD.MOV.U32 R11, RZ, RZ, 0x40000000 ;  /* 0x40000000ff0b7424 */ /* 0x000fe200078e00ff */
[----:B------:R-:W-:Y:S01]  /*1080*/  UMOV UR4, 0x3ae80f1e ;  /* 0x3ae80f1e00047882 */ /* 0x000fe20000000000 */
[----:B------:R-:W-:Y:S01]  /*1090*/  IMAD.MOV.U32 R2, RZ, RZ, RZ ;  /* 0x000000ffff027224 */ /* 0x000fe200078e00ff */
[----:B------:R-:W-:Y:S01]  /*10a0*/  UMOV UR5, 0x3eb1380b ;  /* 0x3eb1380b00057882 */ /* 0x000fe20000000000 */
[----:B------:R-:W-:Y:S02]  /*10b0*/  IMAD.MOV.U32 R14, RZ, RZ, -0x748574fc ;  /* 0x8b7a8b04ff0e7424 */ /* 0x000fe400078e00ff */
[----:B------:R-:W-:Y:S02]  /*10c0*/  HFMA2 R21, -RZ, RZ, 1.974609375, 0.0977783203125 ;  /* 0x3fe62e42ff157431 */ /* 0x000fe400000001ff */
[----:B------:R-:W-:Y:S01]  /*10d0*/  IMAD.MOV.U32 R15, RZ, RZ, 0x3ed0ee25 ;  /* 0x3ed0ee25ff0f7424 */ /* 0x000fe200078e00ff */
[----:B------:R-:W-:Y:S01]  /*10e0*/  UMOV UR6, 0x55555554 ;  /* 0x5555555400067882 */ /* 0x000fe20000000000 */
[----:B------:R-:W-:Y:S01]  /*10f0*/  IMAD.MOV.U32 R20, RZ, RZ, -0x105c611 ;  /* 0xfefa39efff147424 */ /* 0x000fe200078e00ff */
[----:B------:R-:W-:Y:S01]  /*1100*/  UMOV UR7, 0x3fb55555 ;  /* 0x3fb5555500077882 */ /* 0x000fe20000000000 */
[----:B------:R-:W-:Y:S01]  /*1110*/  FSETP.GEU.AND P1, PT, |R5|, 6.5827683646048100446e-37, PT ;  /* 0x036000000500780b */ /* 0x000fe20003f2e200 */
[----:B------:R-:W-:Y:S01]  /*1120*/  BSSY.RECONVERGENT B1, `(.L_x_14) ;  /* 0x000003d000017945 */ /* 0x000fe20003800200 */
[----:B0-----:R-:W-:-:S08]  /*1130*/  DFMA R10, R2, -R10, 1 ;  /* 0x3ff00000020a742b */ /* 0x001fd0000000080a */
[----:B------:R-:W-:-:S08]  /*1140*/  DFMA R10, R10, R10, R10 ;  /* 0x0000000a0a0a722b */ /* 0x000fd0000000000a */
[----:B------:R-:W-:-:S08]  /*1150*/  DFMA R2, R2, R10, R2 ;  /* 0x0000000a0202722b */ /* 0x000fd00000000002 */
[----:B------:R-:W-:-:S08]  /*1160*/  DMUL R10, RZ, R2 ;  /* 0x00000002ff0a7228 */ /* 0x000fd00000000000 */
[----:B------:R-:W-:-:S08]  /*1170*/  DFMA R10, RZ, R2, R10 ;  /* 0x00000002ff0a722b */ /* 0x000fd0000000000a */
[----:B------:R-:W-:Y:S02]  /*1180*/  DMUL R12, R10, R10 ;  /* 0x0000000a0a0c7228 */ /* 0x000fe40000000000 */
[----:B------:R-:W-:-:S06]  /*1190*/  DADD R16, RZ, -R10 ;  /* 0x00000000ff107229 */ /* 0x000fcc000000080a */
[----:B------:R-:W-:Y:S01]  /*11a0*/  DFMA R14, R12, UR4, R14 ;  /* 0x000000040c0e7c2b */ /* 0x000fe2000800000e */
[----:B------:R-:W-:Y:S01]  /*11b0*/  UMOV UR4, 0x9f02676f ;  /* 0x9f02676f00047882 */ /* 0x000fe20000000000 */
[----:B------:R-:W-:Y:S01]  /*11c0*/  UMOV UR5, 0x3ef3b266 ;  /* 0x3ef3b26600057882 */ /* 0x000fe20000000000 */
[----:B------:R-:W-:-:S05]  /*11d0*/  DADD R18, R16, R16 ;  /* 0x0000000010127229 */ /* 0x000fca0000000010 */
[----:B------:R-:W-:Y:S01]  /*11e0*/  DFMA R14, R12, R14, UR4 ;  /* 0x000000040c0e7e2b */ /* 0x000fe2000800000e */
[----:B------:R-:W-:Y:S01]  /*11f0*/  UMOV UR4, 0xa9ab0956 ;  /* 0xa9ab095600047882 */ /* 0x000fe20000000000 */
[----:B------:R-:W-:Y:S01]  /*1200*/  UMOV UR5, 0x3f1745cb ;  /* 0x3f1745cb00057882 */ /* 0x000fe20000000000 */
[----:B------:R-:W-:-:S05]  /*1210*/  DFMA R18, RZ, -R10, R18 ;  /* 0x8000000aff12722b */ /* 0x000fca0000000012 */
[----:B------:R-:W-:Y:S01]  /*1220*/  DFMA R14, R12, R14, UR4 ;  /* 0x000000040c0e7e2b */ /* 0x000fe2000800000e */
[----:B------:R-:W-:Y:S01]  /*1230*/  UMOV UR4, 0x2d1b5154 ;  /* 0x2d1b515400047882 */ /* 0x000fe20000000000 */
[----:B------:R-:W-:Y:S01]  /*1240*/  UMOV UR5, 0x3f3c71c7 ;  /* 0x3f3c71c700057882 */ /* 0x000fe20000000000 */
[----:B------:R-:W-:Y:S01]  /*1250*/  DMUL R18, R2, R18 ;  /* 0x0000001202127228 */ /* 0x000fe20000000000 */
[----:B------:R-:W-:Y:S02]  /*1260*/  IMAD.MOV.U32 R2, RZ, RZ, 0x3b39803f ;  /* 0x3b39803fff027424 */ /* 0x000fe400078e00ff */
[----:B------:R-:W-:Y:S02]  /*1270*/  IMAD.MOV.U32 R3, RZ, RZ, 0x3c7abc9e ;  /* 0x3c7abc9eff037424 */ /* 0x000fe400078e00ff */
        /* <DEDUP_REMOVED lines=9> */
[----:B------:R-:W-:-:S04]  /*1310*/  DFMA R14, R20, UR4, R10 ;  /* 0x00000004140e7c2b */ /* 0x000fc8000800000a */
[----:B------:R-:W-:-:S04]  /*1320*/  DFMA R16, R12, R16, UR6 ;  /* 0x000000060c107e2b */ /* 0x000fc80008000010 */
[----:B------:R-:W-:-:S04]  /*1330*/  DFMA R20, -R20, 1, R14 ;  /* 0x3ff000001414782b */ /* 0x000fc8000000010e */
[----:B------:R-:W-:-:S04]  /*1340*/  DMUL R16, R12, R16 ;  /* 0x000000100c107228 */ /* 0x000fc80000000000 */
[----:B------:R-:W-:-:S04]  /*1350*/  DADD R20, -R10, R20 ;  /* 0x000000000a147229 */ /* 0x000fc80000000114 */
[----:B------:R-:W-:-:S08]  /*1360*/  DFMA R16, R10, R16, R18 ;  /* 0x000000100a10722b */ /* 0x000fd00000000012 */
[----:B------:R-:W-:-:S08]  /*1370*/  DADD R16, R16, -R20 ;  /* 0x0000000010107229 */ /* 0x000fd00000000814 */
[----:B------:R-:W-:Y:S01]  /*1380*/  DFMA R16, R2, UR4, R16 ;  /* 0x0000000402107c2b */ /* 0x000fe20008000010 */
[----:B------:R-:W-:-:S07]  /*1390*/  IMAD.MOV.U32 R2, RZ, RZ, 0x1 ;  /* 0x00000001ff027424 */ /* 0x000fce00078e00ff */
[----:B------:R-:W-:-:S06]  /*13a0*/  DADD R14, R14, R16 ;  /* 0x000000000e0e7229 */ /* 0x000fcc0000000010 */
[----:B------:R-:W0:Y:S02]  /*13b0*/  MUFU.RCP64H R3, R15 ;  /* 0x0000000f00037308 */ /* 0x000e240000001800 */
        /* <DEDUP_REMOVED lines=9> */
[----:B------:R-:W-:-:S13]  /*1450*/  FSETP.GT.AND P0, PT, |R7|, 1.469367938527859385e-39, PT ;  /* 0x001000000700780b */ /* 0x000fda0003f04200 */
[----:B------:R-:W-:Y:S05]  /*1460*/  @P0 BRA P1, `(.L_x_15) ;  /* 0x0000000000200947 */ /* 0x000fea0000800000 */
[----:B------:R-:W-:Y:S01]  /*1470*/  IMAD.MOV.U32 R12, RZ, RZ, R4 ;  /* 0x000000ffff0c7224 */ /* 0x000fe200078e0004 */
[----:B------:R-:W-:Y:S01]  /*1480*/  MOV R10, R14 ;  /* 0x0000000e000a7202 */ /* 0x000fe20000000f00 */
[----:B------:R-:W-:Y:S01]  /*1490*/  IMAD.MOV.U32 R13, RZ, RZ, R5 ;  /* 0x000000ffff0d7224 */ /* 0x000fe200078e0005 */
[----:B------:R-:W-:Y:S01]  /*14a0*/  MOV R8, 0x14d0 ;  /* 0x000014d000087802 */ /* 0x000fe20000000f00 */
[----:B------:R-:W-:-:S07]  /*14b0*/  IMAD.MOV.U32 R11, RZ, RZ, R15 ;  /* 0x000000ffff0b7224 */ /* 0x000fce00078e000f */
[----:B------:R-:W-:Y:S05]  /*14c0*/  CALL.REL.NOINC `($__internal_0_$__cuda_sm20_div_rn_f64_full) ;  /* 0x00000004002c7944 */ /* 0x000fea0003c00000 */
[----:B------:R-:W-:Y:S02]  /*14d0*/  IMAD.MOV.U32 R2, RZ, RZ, R16 ;  /* 0x000000ffff027224 */ /* 0x000fe400078e0010 */
[----:B------:R-:W-:-:S07]  /*14e0*/  IMAD.MOV.U32 R3, RZ, RZ, R17 ;  /* 0x000000ffff037224 */ /* 0x000fce00078e0011 */
.L_x_15:
[----:B------:R-:W-:Y:S05]  /*14f0*/  BSYNC.RECONVERGENT B1 ;  /* 0x0000000000017941 */ /* 0x000fea0003800200 */
.L_x_14:
[----:B------:R-:W0:Y:S01]  /*1500*/  LDCU UR4, c[0x0][0x3b0] ;  /* 0x00007600ff0477ac */ /* 0x000e220008000800 */
[----:B------:R-:W-:Y:S01]  /*1510*/  IMAD.MOV.U32 R10, RZ, RZ, 0x1 ;  /* 0x00000001ff0a7424 */ /* 0x000fe200078e00ff */
[----:B------:R-:W1:Y:S01]  /*1520*/  I2F.F64.U32 R6, R6 ;  /* 0x0000000600067312 */ /* 0x000e620000201800 */
[----:B------:R-:W-:Y:S01]  /*1530*/  BSSY.RECONVERGENT B1, `(.L_x_16) ;  /* 0x0000018000017945 */ /* 0x000fe20003800200 */
[----:B-1----:R-:W-:-:S06]  /*1540*/  DADD R14, R6, -R2 ;  /* 0x00000000060e7229 */ /* 0x002fcc0000000802 */
[----:B0-----:R-:W0:Y:S04]  /*1550*/  I2F.F64 R4, UR4 ;  /* 0x0000000400047d12 */ /* 0x001e280008201c00 */
[----:B------:R-:W-:-:S04]  /*1560*/  FSETP.GEU.AND P1, PT, |R15|, 6.5827683646048100446e-37, PT ;  /* 0x036000000f00780b */ /* 0x000fc80003f2e200 */
[----:B0-----:R-:W0:Y:S02]  /*1570*/  MUFU.RCP64H R11, R5 ;  /* 0x00000005000b7308 */ /* 0x001e240000001800 */
        /* <DEDUP_REMOVED lines=11> */
[----:B------:R-:W-:Y:S01]  /*1630*/  MOV R12, R14 ;  /* 0x0000000e000c7202 */ /* 0x000fe20000000f00 */
[----:B------:R-:W-:Y:S01]  /*1640*/  IMAD.MOV.U32 R13, RZ, RZ, R15 ;  /* 0x000000ffff0d7224 */ /* 0x000fe200078e000f */
[----:B------:R-:W-:Y:S01]  /*1650*/  MOV R8, 0x1690 ;  /* 0x0000169000087802 */ /* 0x000fe20000000f00 */
[----:B------:R-:W-:Y:S02]  /*1660*/  IMAD.MOV.U32 R10, RZ, RZ, R4 ;  /* 0x000000ffff0a7224 */ /* 0x000fe400078e0004 */
[----:B------:R-:W-:-:S07]  /*1670*/  IMAD.MOV.U32 R11, RZ, RZ, R5 ;  /* 0x000000ffff0b7224 */ /* 0x000fce00078e0005 */
[----:B------:R-:W-:Y:S05]  /*1680*/  CALL.REL.NOINC `($__internal_0_$__cuda_sm20_div_rn_f64_full) ;  /* 0x0000000000bc7944 */ /* 0x000fea0003c00000 */
[----:B------:R-:W-:Y:S01]  /*1690*/  IMAD.MOV.U32 R2, RZ, RZ, R16 ;  /* 0x000000ffff027224 */ /* 0x000fe200078e0010 */
[----:B------:R-:W-:-:S07]  /*16a0*/  MOV R3, R17 ;  /* 0x0000001100037202 */ /* 0x000fce0000000f00 */
.L_x_17:
[----:B------:R-:W-:Y:S05]  /*16b0*/  BSYNC.RECONVERGENT B1 ;  /* 0x0000000000017941 */ /* 0x000fea0003800200 */
.L_x_16:
[----:B------:R-:W-:Y:S02]  /*16c0*/  IMAD.MOV.U32 R6, RZ, RZ, R2 ;  /* 0x000000ffff067224 */ /* 0x000fe400078e0002 */
[----:B------:R-:W-:-:S07]  /*16d0*/  IMAD.MOV.U32 R7, RZ, RZ, R3 ;  /* 0x000000ffff077224 */ /* 0x000fce00078e0003 */
.L_x_7:
[----:B------:R-:W-:Y:S05]  /*16e0*/  BSYNC.RECONVERGENT B0 ;  /* 0x0000000000007941 */ /* 0x000fea0003800200 */
.L_x_4:
[----:B------:R-:W0:Y:S01]  /*16f0*/  MUFU.RSQ64H R5, R7 ;  /* 0x0000000700057308 */ /* 0x000e220000001c00 */
[----:B------:R-:W-:Y:S01]  /*1700*/  VIADD R4, R7, 0xfcb00000 ;  /* 0xfcb0000007047836 */ /* 0x000fe20000000000 */
[----:B------:R-:W-:Y:S01]  /*1710*/  MOV R11, 0x3fd80000 ;  /* 0x3fd80000000b7802 */ /* 0x000fe20000000f00 */
[----:B------:R-:W-:Y:S01]  /*1720*/  IMAD.MOV.U32 R10, RZ, RZ, 0x0 ;  /* 0x00000000ff0a7424 */ /* 0x000fe200078e00ff */
[----:B------:R-:W1:Y:S01]  /*1730*/  LDCU.64 UR4, c[0x0][0x358] ;  /* 0x00006b00ff0477ac */ /* 0x000e620008000a00 */
[----:B------:R-:W-:Y:S01]  /*1740*/  BSSY.RECONVERGENT B0, `(.L_x_18) ;  /* 0x0000013000007945 */ /* 0x000fe20003800200 */
[----:B------:R-:W-:Y:S01]  /*1750*/  ISETP.GE.U32.AND P0, PT, R4, 0x7ca00000, PT ;  /* 0x7ca000000400780c */ /* 0x000fe20003f06070 */
[----:B0-----:R-:W-:-:S08]  /*1760*/  DMUL R2, R4, R4 ;  /* 0x0000000404027228 */ /* 0x001fd00000000000 */
[----:B------:R-:W-:-:S08]  /*1770*/  DFMA R2, -R2, R6, 1 ;  /* 0x3ff000000202742b */ /* 0x000fd00000000106 */
[----:B------:R-:W-:Y:S02]  /*1780*/  DFMA R10, R2, R10, 0.5 ;  /* 0x3fe00000020a742b */ /* 0x000fe4000000000a */
[----:B------:R-:W-:-:S08]  /*1790*/  DMUL R2, R4, R2 ;  /* 0x0000000204027228 */ /* 0x000fd00000000000 */
[----:B------:R-:W-:-:S08]  /*17a0*/  DFMA R14, R10, R2, R4 ;  /* 0x000000020a0e722b */ /* 0x000fd00000000004 */
[----:B------:R-:W-:Y:S02]  /*17b0*/  DMUL R10, R14, R6 ;  /* 0x000000060e0a7228 */ /* 0x000fe40000000000 */
[----:B------:R-:W-:Y:S02]  /*17c0*/  VIADD R13, R15, 0xfff00000 ;  /* 0xfff000000f0d7836 */ /* 0x000fe40000000000 */
[----:B------:R-:W-:-:S04]  /*17d0*/  IMAD.MOV.U32 R12, RZ, RZ, R14 ;  /* 0x000000ffff0c7224 */ /* 0x000fc800078e000e */
[----:B------:R-:W-:-:S08]  /*17e0*/  DFMA R16, R10, -R10, R6 ;  /* 0x8000000a0a10722b */ /* 0x000fd00000000006 */
[----:B------:R-:W-:Y:S01]  /*17f0*/  DFMA R2, R16, R12, R10 ;  /* 0x0000000c1002722b */ /* 0x000fe2000000000a */
[----:B-1----:R-:W-:Y:S10]  /*1800*/  @!P0 BRA `(.L_x_19) ;  /* 0x0000000000188947 */ /* 0x002ff40003800000 */
[----:B------:R-:W-:Y:S01]  /*1810*/  IMAD.MOV.U32 R3, RZ, RZ, R6 ;  /* 0x000000ffff037224 */ /* 0x000fe200078e0006 */
[----:B------:R-:W-:Y:S01]  /*1820*/  MOV R2, 0x1850 ;  /* 0x0000185000027802 */ /* 0x000fe20000000f00 */
[----:B------:R-:W-:-:S07]  /*1830*/  IMAD.MOV.U32 R8, RZ, RZ, R7 ;  /* 0x000000ffff087224 */ /* 0x000fce00078e0007 */
[----:B------:R-:W-:Y:S05]  /*1840*/  CALL.REL.NOINC `($__internal_1_$__cuda_sm20_dsqrt_rn_f64_mediumpath_v1) ;  /* 0x0000000400b87944 */ /* 0x000fea0003c00000 */
[----:B------:R-:W-:Y:S01]  /*1850*/  MOV R2, R4 ;  /* 0x0000000400027202 */ /* 0x000fe20000000f00 */
[----:B------:R-:W-:-:S07]  /*1860*/  IMAD.MOV.U32 R3, RZ, RZ, R5 ;  /* 0x000000ffff037224 */ /* 0x000fce00078e0005 */
.L_x_19:
[----:B------:R-:W-:Y:S05]  /*1870*/  BSYNC.RECONVERGENT B0 ;  /* 0x0000000000007941 */ /* 0x000fea0003800200 */
.L_x_18:
[----:B------:R-:W0:Y:S01]  /*1880*/  LDCU UR8, c[0x0][0x3a8] ;  /* 0x00007500ff0877ac */ /* 0x000e220008000800 */
[----:B------:R-:W-:Y:S02]  /*1890*/  DMUL R10, R6, 255 ;  /* 0x406fe000060a7828 */ /* 0x000fe40000000000 */
[----:B------:R-:W-:Y:S01]  /*18a0*/  DMUL R2, R2, 255 ;  /* 0x406fe00002027828 */ /* 0x000fe20000000000 */
[----:B------:R-:W1:Y:S03]  /*18b0*/  LDCU.64 UR6, c[0x0][0x380] ;  /* 0x00007000ff0677ac */ /* 0x000e660008000a00 */
[----:B------:R-:W-:Y:S02]  /*18c0*/  F2I.F64.TRUNC R13, R10 ;  /* 0x0000000a000d7311 */ /* 0x000fe4000030d100 */
[----:B------:R-:W-:-:S06]  /*18d0*/  DMUL R6, R10, R6 ;  /* 0x000000060a067228 */ /* 0x000fcc0000000000 */
[----:B------:R-:W2:Y:S01]  /*18e0*/  F2I.F64.TRUNC R3, R2 ;  /* 0x0000000200037311 */ /* 0x000ea2000030d100 */
[----:B0-----:R-:W-:-:S04]  /*18f0*/  IMAD R0, R0, UR8, R9 ;  /* 0x0000000800007c24 */ /* 0x001fc8000f8e0209 */
[----:B------:R-:W-:-:S03]  /*1900*/  IMAD R0, R0, 0x3, RZ ;  /* 0x0000000300007824 */ /* 0x000fc600078e02ff */
[----:B------:R-:W0:Y:S02]  /*1910*/  F2I.F64.TRUNC R7, R6 ;  /* 0x0000000600077311 */ /* 0x000e24000030d100 */
[----:B-1----:R-:W-:-:S04]  /*1920*/  IADD3 R4, P0, PT, R0, UR6, RZ ;  /* 0x0000000600047c10 */ /* 0x002fc8000ff1e0ff */
[----:B------:R-:W-:-:S05]  /*1930*/  LEA.HI.X.SX32 R5, R0, UR7, 0x1, P0 ;  /* 0x0000000700057c11 */ /* 0x000fca00080f0eff */
[----:B--2---:R-:W-:Y:S04]  /*1940*/  STG.E.U8 desc[UR4][R4.64], R3 ;  /* 0x0000000304007986 */ /* 0x004fe8000c101104 */
[----:B------:R-:W-:Y:S04]  /*1950*/  STG.E.U8 desc[UR4][R4.64+0x1], R13 ;  /* 0x0000010d04007986 */ /* 0x000fe8000c101104 */
[----:B0-----:R-:W-:Y:S01]  /*1960*/  STG.E.U8 desc[UR4][R4.64+0x2], R7 ;  /* 0x0000020704007986 */ /* 0x001fe2000c101104 */
[----:B------:R-:W-:Y:S05]  /*1970*/  EXIT ;  /* 0x000000000000794d */ /* 0x000fea0003800000 */
        .weak           $__internal_0_$__cuda_sm20_div_rn_f64_full
        .type           $__internal_0_$__cuda_sm20_div_rn_f64_full,@function
        .size           $__internal_0_$__cuda_sm20_div_rn_f64_full,($__internal_1_$__cuda_sm20_dsqrt_rn_f64_mediumpath_v1 - $__internal_0_$__cuda_sm20_div_rn_f64_full)
$__internal_0_$__cuda_sm20_div_rn_f64_full:
[C---:B------:R-:W-:Y:S01]  /*1980*/  FSETP.GEU.AND P0, PT, |R11|.reuse, 1.469367938527859385e-39, PT ;  /* 0x001000000b00780b */ /* 0x040fe20003f0e200 */
[----:B------:R-:W-:Y:S01]  /*1990*/  IMAD.MOV.U32 R18, RZ, RZ, 0x1 ;  /* 0x00000001ff127424 */ /* 0x000fe200078e00ff */
[----:B------:R-:W-:Y:S01]  /*19a0*/  LOP3.LUT R4, R11, 0x800fffff, RZ, 0xc0, !PT ;  /* 0x800fffff0b047812 */ /* 0x000fe200078ec0ff */
[----:B------:R-:W-:Y:S01]  /*19b0*/  BSSY.RECONVERGENT B2, `(.L_x_20) ;  /* 0x0000054000027945 */ /* 0x000fe20003800200 */
[C---:B------:R-:W-:Y:S02]  /*19c0*/  FSETP.GEU.AND P2, PT, |R13|.reuse, 1.469367938527859385e-39, PT ;  /* 0x001000000d00780b */ /* 0x040fe40003f4e200 */
[----:B------:R-:W-:Y:S01]  /*19d0*/  LOP3.LUT R5, R4, 0x3ff00000, RZ, 0xfc, !PT ;  /* 0x3ff0000004057812 */ /* 0x000fe200078efcff */
[----:B------:R-:W-:Y:S01]  /*19e0*/  IMAD.MOV.U32 R4, RZ, RZ, R10 ;  /* 0x000000ffff047224 */ /* 0x000fe200078e000a */
[----:B------:R-:W-:Y:S02]  /*19f0*/  LOP3.LUT R16, R13, 0x7ff00000, RZ, 0xc0, !PT ;  /* 0x7ff000000d107812 */ /* 0x000fe400078ec0ff */
[----:B------:R-:W-:-:S03]  /*1a00*/  LOP3.LUT R25, R11, 0x7ff00000, RZ, 0xc0, !PT ;  /* 0x7ff000000b197812 */ /* 0x000fc600078ec0ff */
[----:B------:R-:W-:Y:S01]  /*1a10*/  @!P0 DMUL R4, R10, 8.98846567431157953865e+307 ;  /* 0x7fe000000a048828 */ /* 0x000fe20000000000 */
[C---:B------:R-:W-:Y:S01]  /*1a20*/  ISETP.GE.U32.AND P1, PT, R16.reuse, R25, PT ;  /* 0x000000191000720c */ /* 0x040fe20003f26070 */
[----:B------:R-:W-:Y:S02]  /*1a30*/  IMAD.MOV.U32 R24, RZ, RZ, R16 ;  /* 0x000000ffff187224 */ /* 0x000fe400078e0010 */
[----:B------:R-:W-:Y:S02]  /*1a40*/  @!P2 LOP3.LUT R17, R11, 0x7ff00000, RZ, 0xc0, !PT ;  /* 0x7ff000000b11a812 */ /* 0x000fe400078ec0ff */
[----:B------:R-:W0:Y:S02]  /*1a50*/  MUFU.RCP64H R19, R5 ;  /* 0x0000000500137308 */ /* 0x000e240000001800 */
[----:B------:R-:W-:Y:S01]  /*1a60*/  @!P2 ISETP.GE.U32.AND P3, PT, R16, R17, PT ;  /* 0x000000111000a20c */ /* 0x000fe20003f66070 */
[----:B------:R-:W-:Y:S01]  /*1a70*/  IMAD.MOV.U32 R17, RZ, RZ, 0x1ca00000 ;  /* 0x1ca00000ff117424 */ /* 0x000fe200078e00ff */
[----:B------:R-:W-:-:S04]  /*1a80*/  @!P0 LOP3.LUT R25, R5, 0x7ff00000, RZ, 0xc0, !PT ;  /* 0x7ff0000005198812 */ /* 0x000fc800078ec0ff */
[----:B------:R-:W-:-:S04]  /*1a90*/  @!P2 SEL R21, R17, 0x63400000, !P3 ;  /* 0x634000001115a807 */ /* 0x000fc80005800000 */
[----:B------:R-:W-:-:S04]  /*1aa0*/  @!P2 LOP3.LUT R22, R21, 0x80000000, R13, 0xf8, !PT ;  /* 0x800000001516a812 */ /* 0x000fc800078ef80d */
[----:B------:R-:W-:Y:S01]  /*1ab0*/  @!P2 LOP3.LUT R23, R22, 0x100000, RZ, 0xfc, !PT ;  /* 0x001000001617a812 */ /* 0x000fe200078efcff */
[----:B0-----:R-:W-:Y:S01]  /*1ac0*/  DFMA R14, R18, -R4, 1 ;  /* 0x3ff00000120e742b */ /* 0x001fe20000000804 */
[----:B------:R-:W-:-:S07]  /*1ad0*/  @!P2 IMAD.MOV.U32 R22, RZ, RZ, RZ ;  /* 0x000000ffff16a224 */ /* 0x000fce00078e00ff */
[----:B------:R-:W-:-:S08]  /*1ae0*/  DFMA R14, R14, R14, R14 ;  /* 0x0000000e0e0e722b */ /* 0x000fd0000000000e */
[----:B------:R-:W-:Y:S01]  /*1af0*/  DFMA R18, R18, R14, R18 ;  /* 0x0000000e1212722b */ /* 0x000fe20000000012 */
[----:B------:R-:W-:Y:S02]  /*1b00*/  SEL R15, R17, 0x63400000, !P1 ;  /* 0x63400000110f7807 */ /* 0x000fe40004800000 */
[----:B------:R-:W-:Y:S02]  /*1b10*/  MOV R14, R12 ;  /* 0x0000000c000e7202 */ /* 0x000fe40000000f00 */
[----:B------:R-:W-:-:S03]  /*1b20*/  LOP3.LUT R15, R15, 0x800fffff, R13, 0xf8, !PT ;  /* 0x800fffff0f0f7812 */ /* 0x000fc600078ef80d */
[----:B------:R-:W-:-:S03]  /*1b30*/  DFMA R20, R18, -R4, 1 ;  /* 0x3ff000001214742b */ /* 0x000fc60000000804 */
[----:B------:R-:W-:-:S05]  /*1b40*/  @!P2 DFMA R14, R14, 2, -R22 ;  /* 0x400000000e0ea82b */ /* 0x000fca0000000816 */
[----:B------:R-:W-:-:S05]  /*1b50*/  DFMA R20, R18, R20, R18 ;  /* 0x000000141214722b */ /* 0x000fca0000000012 */
[----:B------:R-:W-:-:S03]  /*1b60*/  @!P2 LOP3.LUT R24, R15, 0x7ff00000, RZ, 0xc0, !PT ;  /* 0x7ff000000f18a812 */ /* 0x000fc600078ec0ff */
[----:B------:R-:W-:Y:S02]  /*1b70*/  DMUL R18, R20, R14 ;  /* 0x0000000e14127228 */ /* 0x000fe40000000000 */
[----:B------:R-:W-:-:S05]  /*1b80*/  VIADD R26, R24, 0xffffffff ;  /* 0xffffffff181a7836 */ /* 0x000fca0000000000 */
[----:B------:R-:W-:Y:S01]  /*1b90*/  ISETP.GT.U32.AND P0, PT, R26, 0x7feffffe, PT ;  /* 0x7feffffe1a00780c */ /* 0x000fe20003f04070 */
[----:B------:R-:W-:Y:S01]  /*1ba0*/  VIADD R26, R25, 0xffffffff ;  /* 0xffffffff191a7836 */ /* 0x000fe20000000000 */
[----:B------:R-:W-:-:S04]  /*1bb0*/  DFMA R22, R18, -R4, R14 ;  /* 0x800000041216722b */ /* 0x000fc8000000000e */
[----:B------:R-:W-:-:S04]  /*1bc0*/  ISETP.GT.U32.OR P0, PT, R26, 0x7feffffe, P0 ;  /* 0x7feffffe1a00780c */ /* 0x000fc80000704470 */
[----:B------:R-:W-:-:S09]  /*1bd0*/  DFMA R22, R20, R22, R18 ;  /* 0x000000161416722b */ /* 0x000fd20000000012 */
[----:B------:R-:W-:Y:S05]  /*1be0*/  @P0 BRA `(.L_x_21) ;  /* 0x00000000006c0947 */ /* 0x000fea0003800000 */
[----:B------:R-:W-:Y:S01]  /*1bf0*/  LOP3.LUT R13, R11, 0x7ff00000, RZ, 0xc0, !PT ;  /* 0x7ff000000b0d7812 */ /* 0x000fe200078ec0ff */
[----:B------:R-:W-:-:S03]  /*1c00*/  IMAD.MOV.U32 R18, RZ, RZ, RZ ;  /* 0x000000ffff127224 */ /* 0x000fc600078e00ff */
[CC--:B------:R-:W-:Y:S02]  /*1c10*/  VIADDMNMX R12, R16.reuse, -R13.reuse, 0xb9600000, !PT ;  /* 0xb9600000100c7446 */ /* 0x0c0fe4000780090d */
[----:B------:R-:W-:Y:S02]  /*1c20*/  ISETP.GE.U32.AND P0, PT, R16, R13, PT ;  /* 0x0000000d1000720c */ /* 0x000fe40003f06070 */
[----:B------:R-:W-:Y:S02]  /*1c30*/  VIMNMX R12, PT, PT, R12, 0x46a00000, PT ;  /* 0x46a000000c0c7848 */ /* 0x000fe40003fe0100 */
[----:B------:R-:W-:-:S04]  /*1c40*/  SEL R17, R17, 0x63400000, !P0 ;  /* 0x6340000011117807 */ /* 0x000fc80004000000 */
[----:B------:R-:W-:-:S05]  /*1c50*/  IADD3 R12, PT, PT, -R17, R12, RZ ;  /* 0x0000000c110c7210 */ /* 0x000fca0007ffe1ff */
[----:B------:R-:W-:-:S06]  /*1c60*/  VIADD R19, R12, 0x7fe00000 ;  /* 0x7fe000000c137836 */ /* 0x000fcc0000000000 */
[----:B------:R-:W-:-:S10]  /*1c70*/  DMUL R16, R22, R18 ;  /* 0x0000001216107228 */ /* 0x000fd40000000000 */
[----:B------:R-:W-:-:S13]  /*1c80*/  FSETP.GTU.AND P0, PT, |R17|, 1.469367938527859385e-39, PT ;  /* 0x001000001100780b */ /* 0x000fda0003f0c200 */
[----:B------:R-:W-:Y:S05]  /*1c90*/  @P0 BRA `(.L_x_22) ;  /* 0x0000000000940947 */ /* 0x000fea0003800000 */
[----:B------:R-:W-:Y:S01]  /*1ca0*/  DFMA R4, R22, -R4, R14 ;  /* 0x800000041604722b */ /* 0x000fe2000000000e */
[----:B------:R-:W-:-:S09]  /*1cb0*/  IMAD.MOV.U32 R18, RZ, RZ, RZ ;  /* 0x000000ffff127224 */ /* 0x000fd200078e00ff */
[C---:B------:R-:W-:Y:S02]  /*1cc0*/  FSETP.NEU.AND P0, PT, R5.reuse, RZ, PT ;  /* 0x000000ff0500720b */ /* 0x040fe40003f0d000 */
[----:B------:R-:W-:-:S04]  /*1cd0*/  LOP3.LUT R11, R5, 0x80000000, R11, 0x48, !PT ;  /* 0x80000000050b7812 */ /* 0x000fc800078e480b */
[----:B------:R-:W-:-:S07]  /*1ce0*/  LOP3.LUT R19, R11, R19, RZ, 0xfc, !PT ;  /* 0x000000130b137212 */ /* 0x000fce00078efcff */
[----:B------:R-:W-:Y:S05]  /*1cf0*/  @!P0 BRA `(.L_x_22) ;  /* 0x00000000007c8947 */ /* 0x000fea0003800000 */
[----:B------:R-:W-:Y:S01]  /*1d00*/  IMAD.MOV R5, RZ, RZ, -R12 ;  /* 0x000000ffff057224 */ /* 0x000fe200078e0a0c */
[----:B------:R-:W-:Y:S01]  /*1d10*/  MOV R4, RZ ;  /* 0x000000ff00047202 */ /* 0x000fe20000000f00 */
[----:B------:R-:W-:-:S05]  /*1d20*/  DMUL.RP R18, R22, R18 ;  /* 0x0000001216127228 */ /* 0x000fca0000008000 */
[----:B------:R-:W-:-:S05]  /*1d30*/  DFMA R4, R16, -R4, R22 ;  /* 0x800000041004722b */ /* 0x000fca0000000016 */
[----:B------:R-:W-:Y:S02]  /*1d40*/  LOP3.LUT R11, R19, R11, RZ, 0x3c, !PT ;  /* 0x0000000b130b7212 */ /* 0x000fe400078e3cff */
[----:B------:R-:W-:-:S04]  /*1d50*/  IADD3 R4, PT, PT, -R12, -0x43300000, RZ ;  /* 0xbcd000000c047810 */ /* 0x000fc80007ffe1ff */
[----:B------:R-:W-:-:S04]  /*1d60*/  FSETP.NEU.AND P0, PT, |R5|, R4, PT ;  /* 0x000000040500720b */ /* 0x000fc80003f0d200 */
[----:B------:R-:W-:Y:S02]  /*1d70*/  FSEL R16, R18, R16, !P0 ;  /* 0x0000001012107208 */ /* 0x000fe40004000000 */
[----:B------:R-:W-:Y:S01]  /*1d80*/  FSEL R17, R11, R17, !P0 ;  /* 0x000000110b117208 */ /* 0x000fe20004000000 */
[----:B------:R-:W-:Y:S06]  /*1d90*/  BRA `(.L_x_22) ;  /* 0x0000000000547947 */ /* 0x000fec0003800000 */
.L_x_21:
[----:B------:R-:W-:-:S14]  /*1da0*/  DSETP.NAN.AND P0, PT, R12, R12, PT ;  /* 0x0000000c0c00722a */ /* 0x000fdc0003f08000 */
[----:B------:R-:W-:Y:S05]  /*1db0*/  @P0 BRA `(.L_x_23) ;  /* 0x0000000000440947 */ /* 0x000fea0003800000 */
[----:B------:R-:W-:-:S14]  /*1dc0*/  DSETP.NAN.AND P0, PT, R10, R10, PT ;  /* 0x0000000a0a00722a */ /* 0x000fdc0003f08000 */
[----:B------:R-:W-:Y:S05]  /*1dd0*/  @P0 BRA `(.L_x_24) ;  /* 0x0000000000300947 */ /* 0x000fea0003800000 */
[----:B------:R-:W-:Y:S01]  /*1de0*/  ISETP.NE.AND P0, PT, R24, R25, PT ;  /* 0x000000191800720c */ /* 0x000fe20003f05270 */
[----:B------:R-:W-:Y:S02]  /*1df0*/  IMAD.MOV.U32 R16, RZ, RZ, 0x0 ;  /* 0x00000000ff107424 */ /* 0x000fe400078e00ff */
[----:B------:R-:W-:-:S10]  /*1e00*/  IMAD.MOV.U32 R17, RZ, RZ, -0x80000 ;  /* 0xfff80000ff117424 */ /* 0x000fd400078e00ff */
[----:B------:R-:W-:Y:S05]  /*1e10*/  @!P0 BRA `(.L_x_22) ;  /* 0x0000000000348947 */ /* 0x000fea0003800000 */
[----:B------:R-:W-:Y:S02]  /*1e20*/  ISETP.NE.AND P0, PT, R24, 0x7ff00000, PT ;  /* 0x7ff000001800780c */ /* 0x000fe40003f05270 */
[----:B------:R-:W-:Y:S02]  /*1e30*/  LOP3.LUT R17, R13, 0x80000000, R11, 0x48, !PT ;  /* 0x800000000d117812 */ /* 0x000fe400078e480b */
[----:B------:R-:W-:-:S13]  /*1e40*/  ISETP.EQ.OR P0, PT, R25, RZ, !P0 ;  /* 0x000000ff1900720c */ /* 0x000fda0004702670 */
[----:B------:R-:W-:Y:S01]  /*1e50*/  @P0 LOP3.LUT R4, R17, 0x7ff00000, RZ, 0xfc, !PT ;  /* 0x7ff0000011040812 */ /* 0x000fe200078efcff */
[----:B------:R-:W-:Y:S02]  /*1e60*/  @!P0 IMAD.MOV.U32 R16, RZ, RZ, RZ ;  /* 0x000000ffff108224 */ /* 0x000fe400078e00ff */
[----:B------:R-:W-:Y:S01]  /*1e70*/  @P0 IMAD.MOV.U32 R16, RZ, RZ, RZ ;  /* 0x000000ffff100224 */ /* 0x000fe200078e00ff */
[----:B------:R-:W-:Y:S01]  /*1e80*/  @P0 MOV R17, R4 ;  /* 0x0000000400110202 */ /* 0x000fe20000000f00 */
[----:B------:R-:W-:Y:S06]  /*1e90*/  BRA `(.L_x_22) ;  /* 0x0000000000147947 */ /* 0x000fec0003800000 */
.L_x_24:
[----:B------:R-:W-:Y:S01]  /*1ea0*/  LOP3.LUT R17, R11, 0x80000, RZ, 0xfc, !PT ;  /* 0x000800000b117812 */ /* 0x000fe200078efcff */
[----:B------:R-:W-:Y:S01]  /*1eb0*/  IMAD.MOV.U32 R16, RZ, RZ, R10 ;  /* 0x000000ffff107224 */ /* 0x000fe200078e000a */
[----:B------:R-:W-:Y:S06]  /*1ec0*/  BRA `(.L_x_22) ;  /* 0x0000000000087947 */ /* 0x000fec0003800000 */
.L_x_23:
[----:B------:R-:W-:Y:S01]  /*1ed0*/  LOP3.LUT R17, R13, 0x80000, RZ, 0xfc, !PT ;  /* 0x000800000d117812 */ /* 0x000fe200078efcff */
[----:B------:R-:W-:-:S07]  /*1ee0*/  IMAD.MOV.U32 R16, RZ, RZ, R12 ;  /* 0x000000ffff107224 */ /* 0x000fce00078e000c */
.L_x_22:
[----:B------:R-:W-:Y:S05]  /*1ef0*/  BSYNC.RECONVERGENT B2 ;  /* 0x0000000000027941 */ /* 0x000fea0003800200 */
.L_x_20:
[----:B------:R-:W-:Y:S02]  /*1f00*/  IMAD.MOV.U32 R4, RZ, RZ, R8 ;  /* 0x000000ffff047224 */ /* 0x000fe400078e0008 */
[----:B------:R-:W-:-:S04]  /*1f10*/  IMAD.MOV.U32 R5, RZ, RZ, 0x0 ;  /* 0x00000000ff057424 */ /* 0x000fc800078e00ff */
[----:B------:R-:W-:Y:S05]  /*1f20*/  RET.REL.NODEC R4 `(_Z8populatePcddddiii) ;  /* 0xffffffe004347950 */ /* 0x000fea0003c3ffff */
        .weak           $__internal_1_$__cuda_sm20_dsqrt_rn_f64_mediumpath_v1
        .type           $__internal_1_$__cuda_sm20_dsqrt_rn_f64_mediumpath_v1,@function
        .size           $__internal_1_$__cuda_sm20_dsqrt_rn_f64_mediumpath_v1,(.L_x_31 - $__internal_1_$__cuda_sm20_dsqrt_rn_f64_mediumpath_v1)
$__internal_1_$__cuda_sm20_dsqrt_rn_f64_mediumpath_v1:
[----:B------:R-:W-:Y:S01]  /*1f30*/  ISETP.GE.U32.AND P0, PT, R4, -0x3400000, PT ;  /* 0xfcc000000400780c */ /* 0x000fe20003f06070 */
[----:B------:R-:W-:Y:S01]  /*1f40*/  BSSY.RECONVERGENT B1, `(.L_x_25) ;  /* 0x0000028000017945 */ /* 0x000fe20003800200 */
[----:B------:R-:W-:Y:S01]  /*1f50*/  MOV R12, R14 ;  /* 0x0000000e000c7202 */ /* 0x000fe20000000f00 */
[----:B------:R-:W-:Y:S02]  /*1f60*/  IMAD.MOV.U32 R14, RZ, RZ, R3 ;  /* 0x000000ffff0e7224 */ /* 0x000fe400078e0003 */
[----:B------:R-:W-:Y:S02]  /*1f70*/  IMAD.MOV.U32 R15, RZ, RZ, R8 ;  /* 0x000000ffff0f7224 */ /* 0x000fe400078e0008 */
[----:B------:R-:W-:Y:S02]  /*1f80*/  IMAD.MOV.U32 R4, RZ, RZ, R16 ;  /* 0x000000ffff047224 */ /* 0x000fe400078e0010 */
[----:B------:R-:W-:-:S04]  /*1f90*/  IMAD.MOV.U32 R5, RZ, RZ, R17 ;  /* 0x000000ffff057224 */ /* 0x000fc800078e0011 */
[----:B------:R-:W-:Y:S05]  /*1fa0*/  @!P0 BRA `(.L_x_26) ;  /* 0x0000000000208947 */ /* 0x000fea0003800000 */
[----:B------:R-:W-:-:S10]  /*1fb0*/  DFMA.RM R4, R4, R12, R10 ;  /* 0x0000000c0404722b */ /* 0x000fd4000000400a */
[----:B------:R-:W-:-:S04]  /*1fc0*/  IADD3 R12, P0, PT, R4, 0x1, RZ ;  /* 0x00000001040c7810 */ /* 0x000fc80007f1e0ff */
[----:B------:R-:W-:-:S06]  /*1fd0*/  IADD3.X R13, PT, PT, RZ, R5, RZ, P0, !PT ;  /* 0x00000005ff0d7210 */ /* 0x000fcc00007fe4ff */
[----:B------:R-:W-:-:S08]  /*1fe0*/  DFMA.RP R10, -R4, R12, R14 ;  /* 0x0000000c040a722b */ /* 0x000fd0000000810e */
[----:B------:R-:W-:-:S06]  /*1ff0*/  DSETP.GT.AND P0, PT, R10, RZ, PT ;  /* 0x000000ff0a00722a */ /* 0x000fcc0003f04000 */
[----:B------:R-:W-:Y:S02]  /*2000*/  FSEL R4, R12, R4, P0 ;  /* 0x000000040c047208 */ /* 0x000fe40000000000 */
[----:B------:R-:W-:Y:S01]  /*2010*/  FSEL R5, R13, R5, P0 ;  /* 0x000000050d057208 */ /* 0x000fe20000000000 */
[----:B------:R-:W-:Y:S06]  /*2020*/  BRA `(.L_x_27) ;  /* 0x0000000000647947 */ /* 0x000fec0003800000 */
.L_x_26:
[----:B------:R-:W-:-:S14]  /*2030*/  DSETP.NE.AND P0, PT, R14, RZ, PT ;  /* 0x000000ff0e00722a */ /* 0x000fdc0003f05000 */
[----:B------:R-:W-:Y:S05]  /*2040*/  @!P0 BRA `(.L_x_28) ;  /* 0x0000000000588947 */ /* 0x000fea0003800000 */
[----:B------:R-:W-:-:S13]  /*2050*/  ISETP.GE.AND P0, PT, R15, RZ, PT ;  /* 0x000000ff0f00720c */ /* 0x000fda0003f06270 */
[----:B------:R-:W-:Y:S02]  /*2060*/  @!P0 IMAD.MOV.U32 R4, RZ, RZ, 0x0 ;  /* 0x00000000ff048424 */ /* 0x000fe400078e00ff */
[----:B------:R-:W-:Y:S01]  /*2070*/  @!P0 IMAD.MOV.U32 R5, RZ, RZ, -0x80000 ;  /* 0xfff80000ff058424 */ /* 0x000fe200078e00ff */
[----:B------:R-:W-:Y:S06]  /*2080*/  @!P0 BRA `(.L_x_27) ;  /* 0x00000000004c8947 */ /* 0x000fec0003800000 */
[----:B------:R-:W-:-:S13]  /*2090*/  ISETP.GT.AND P0, PT, R15, 0x7fefffff, PT ;  /* 0x7fefffff0f00780c */ /* 0x000fda0003f04270 */
[----:B------:R-:W-:Y:S05]  /*20a0*/  @P0 BRA `(.L_x_28) ;  /* 0x0000000000400947 */ /* 0x000fea0003800000 */
[----:B------:R-:W-:Y:S01]  /*20b0*/  DMUL R4, R14, 8.11296384146066816958e+31 ;  /* 0x469000000e047828 */ /* 0x000fe20000000000 */
[----:B------:R-:W-:Y:S01]  /*20c0*/  IMAD.MOV.U32 R10, RZ, RZ, RZ ;  /* 0x000000ffff0a7224 */ /* 0x000fe200078e00ff */
[----:B------:R-:W-:Y:S01]  /*20d0*/  MOV R15, 0x3fd80000 ;  /* 0x3fd80000000f7802 */ /* 0x000fe20000000f00 */
[----:B------:R-:W-:-:S03]  /*20e0*/  IMAD.MOV.U32 R14, RZ, RZ, 0x0 ;  /* 0x00000000ff0e7424 */ /* 0x000fc600078e00ff */
[----:B------:R-:W0:Y:S02]  /*20f0*/  MUFU.RSQ64H R11, R5 ;  /* 0x00000005000b7308 */ /* 0x000e240000001c00 */
[----:B0-----:R-:W-:-:S08]  /*2100*/  DMUL R12, R10, R10 ;  /* 0x0000000a0a0c7228 */ /* 0x001fd00000000000 */
[----:B------:R-:W-:-:S08]  /*2110*/  DFMA R12, R4, -R12, 1 ;  /* 0x3ff00000040c742b */ /* 0x000fd0000000080c */
[----:B------:R-:W-:Y:S02]  /*2120*/  DFMA R14, R12, R14, 0.5 ;  /* 0x3fe000000c0e742b */ /* 0x000fe4000000000e */
[----:B------:R-:W-:-:S08]  /*2130*/  DMUL R12, R10, R12 ;  /* 0x0000000c0a0c7228 */ /* 0x000fd00000000000 */
[----:B------:R-:W-:-:S08]  /*2140*/  DFMA R12, R14, R12, R10 ;  /* 0x0000000c0e0c722b */ /* 0x000fd0000000000a */
[----:B------:R-:W-:Y:S02]  /*2150*/  DMUL R10, R4, R12 ;  /* 0x0000000c040a7228 */ /* 0x000fe40000000000 */
[----:B------:R-:W-:-:S06]  /*2160*/  VIADD R13, R13, 0xfff00000 ;  /* 0xfff000000d0d7836 */ /* 0x000fcc0000000000 */
[----:B------:R-:W-:-:S08]  /*2170*/  DFMA R14, R10, -R10, R4 ;  /* 0x8000000a0a0e722b */ /* 0x000fd00000000004 */
[----:B------:R-:W-:-:S10]  /*2180*/  DFMA R4, R12, R14, R10 ;  /* 0x0000000e0c04722b */ /* 0x000fd4000000000a */
[----:B------:R-:W-:Y:S01]  /*2190*/  VIADD R5, R5, 0xfcb00000 ;  /* 0xfcb0000005057836 */ /* 0x000fe20000000000 */
[----:B------:R-:W-:Y:S06]  /*21a0*/  BRA `(.L_x_27) ;  /* 0x0000000000047947 */ /* 0x000fec0003800000 */
.L_x_28:
[----:B------:R-:W-:-:S11]  /*21b0*/  DADD R4, R14, R14 ;  /* 0x000000000e047229 */ /* 0x000fd6000000000e */
.L_x_27:
[----:B------:R-:W-:Y:S05]  /*21c0*/  BSYNC.RECONVERGENT B1 ;  /* 0x0000000000017941 */ /* 0x000fea0003800200 */
.L_x_25:
[----:B------:R-:W-:-:S04]  /*21d0*/  IMAD.MOV.U32 R3, RZ, RZ, 0x0 ;  /* 0x00000000ff037424 */ /* 0x000fc800078e00ff */
[----:B------:R-:W-:Y:S05]  /*21e0*/  RET.REL.NODEC R2 `(_Z8populatePcddddiii) ;  /* 0xffffffdc02847950 */ /* 0x000fea0003c3ffff */
.L_x_29:
[----:B------:R-:W-:-:S00]  /*21f0*/  BRA `(.L_x_29) ;  /* 0xfffffffc00fc7947 */ /* 0x000fc0000383ffff */
[----:B------:R-:W-:-:S00]  /*2200*/  NOP ;  /* 0x0000000000007918 */ /* 0x000fc00000000000 */
[----:B------:R-:W-:-:S00]  /*2210*/  NOP ;  /* 0x0000000000007918 */ /* 0x000fc00000000000 */
[----:B------:R-:W-:-:S00]  /*2220*/  NOP ;  /* 0x0000000000007918 */ /* 0x000fc00000000000 */
[----:B------:R-:W-:-:S00]  /*2230*/  NOP ;  /* 0x0000000000007918 */ /* 0x000fc00000000000 */
[----:B------:R-:W-:-:S00]  /*2240*/  NOP ;  /* 0x0000000000007918 */ /* 0x000fc00000000000 */
[----:B------:R-:W-:-:S00]  /*2250*/  NOP ;  /* 0x0000000000007918 */ /* 0x000fc00000000000 */
[----:B------:R-:W-:-:S00]  /*2260*/  NOP ;  /* 0x0000000000007918 */ /* 0x000fc00000000000 */
[----:B------:R-:W-:-:S00]  /*2270*/  NOP ;  /* 0x0000000000007918 */ /* 0x000fc00000000000 */
.L_x_31:


//--------------------- .nv.shared.reserved.0     --------------------------
	.section	.nv.shared.reserved.0,"aw",@nobits
	.weak		__nv_reservedSMEM_offset_0_alias
	.size		__nv_reservedSMEM_offset_0_alias, 0, 64
	.other		__nv_reservedSMEM_offset_0_alias,@"STO_CUDA_RESERVED_SHARED STV_DEFAULT"
__nv_reservedSMEM_offset_0_alias:
	.zero		0
	.zero		64


//--------------------- .nv.constant0._Z8populatePcddddiii --------------------------
	.section	.nv.constant0._Z8populatePcddddiii,"a",@progbits
	.sectionflags	@""
	.align	4
.nv.constant0._Z8populatePcddddiii:
	.zero		948


//--------------------- SYMBOLS --------------------------

	.type		.nv.reservedSmem.offset0,@object
	.size		.nv.reservedSmem.offset0,0x4
